//
// Generated by NVIDIA NVVM Compiler
//
// Compiler Build ID: CL-36424714
// Cuda compilation tools, release 13.0, V13.0.88
// Based on NVVM 20.0.0
//

.version 9.0
.target sm_100
.address_size 64

	// .globl	_Z9clearParaPyS_y

.visible .entry _Z9clearParaPyS_y(
	.param .u64 .ptr .align 1 _Z9clearParaPyS_y_param_0,
	.param .u64 .ptr .align 1 _Z9clearParaPyS_y_param_1,
	.param .u64 _Z9clearParaPyS_y_param_2
)
{
	.reg .pred 	%p<3>;
	.reg .b32 	%r<11>;
	.reg .b64 	%rd<27>;

	ld.param.u64 	%rd13, [_Z9clearParaPyS_y_param_0];
	ld.param.u64 	%rd12, [_Z9clearParaPyS_y_param_1];
	ld.param.u64 	%rd14, [_Z9clearParaPyS_y_param_2];
	cvta.to.global.u64 	%rd15, %rd13;
	mov.u32 	%r2, %ctaid.x;
	mov.u32 	%r3, %ntid.x;
	mov.u32 	%r4, %tid.x;
	mad.lo.s32 	%r1, %r2, %r3, %r4;
	mul.wide.s32 	%rd16, %r1, 8;
	add.s64 	%rd1, %rd15, %rd16;
	ld.global.u64 	%rd2, [%rd1];
	add.s64 	%rd3, %rd14, -1;
	or.b64  	%rd17, %rd2, %rd3;
	and.b64  	%rd18, %rd17, -4294967296;
	setp.ne.s64 	%p1, %rd18, 0;
	@%p1 bra 	$L__BB0_2;
	cvt.u32.u64 	%r5, %rd3;
	cvt.u32.u64 	%r6, %rd2;
	rem.u32 	%r7, %r6, %r5;
	cvt.u64.u32 	%rd25, %r7;
	bra.uni 	$L__BB0_3;
$L__BB0_2:
	rem.u64 	%rd25, %rd2, %rd3;
$L__BB0_3:
	add.s64 	%rd19, %rd25, 1;
	st.global.u64 	[%rd1], %rd19;
	cvta.to.global.u64 	%rd20, %rd12;
	add.s64 	%rd7, %rd20, %rd16;
	ld.global.u64 	%rd8, [%rd7];
	or.b64  	%rd22, %rd8, %rd3;
	and.b64  	%rd23, %rd22, -4294967296;
	setp.ne.s64 	%p2, %rd23, 0;
	@%p2 bra 	$L__BB0_5;
	cvt.u32.u64 	%r8, %rd3;
	cvt.u32.u64 	%r9, %rd8;
	rem.u32 	%r10, %r9, %r8;
	cvt.u64.u32 	%rd26, %r10;
	bra.uni 	$L__BB0_6;
$L__BB0_5:
	rem.u64 	%rd26, %rd8, %rd3;
$L__BB0_6:
	add.s64 	%rd24, %rd26, 1;
	st.global.u64 	[%rd7], %rd24;
	ret;

}
	// .globl	_Z13pollardKernelyPyS_S_S_S_
.visible .entry _Z13pollardKernelyPyS_S_S_S_(
	.param .u64 _Z13pollardKernelyPyS_S_S_S__param_0,
	.param .u64 .ptr .align 1 _Z13pollardKernelyPyS_S_S_S__param_1,
	.param .u64 .ptr .align 1 _Z13pollardKernelyPyS_S_S_S__param_2,
	.param .u64 .ptr .align 1 _Z13pollardKernelyPyS_S_S_S__param_3,
	.param .u64 .ptr .align 1 _Z13pollardKernelyPyS_S_S_S__param_4,
	.param .u64 .ptr .align 1 _Z13pollardKernelyPyS_S_S_S__param_5
)
{
	.reg .pred 	%p<15>;
	.reg .b32 	%r<12>;
	.reg .b64 	%rd<81>;

	ld.param.u64 	%rd34, [_Z13pollardKernelyPyS_S_S_S__param_0];
	ld.param.u64 	%rd35, [_Z13pollardKernelyPyS_S_S_S__param_1];
	ld.param.u64 	%rd36, [_Z13pollardKernelyPyS_S_S_S__param_2];
	ld.param.u64 	%rd37, [_Z13pollardKernelyPyS_S_S_S__param_3];
	ld.param.u64 	%rd38, [_Z13pollardKernelyPyS_S_S_S__param_4];
	ld.param.u64 	%rd39, [_Z13pollardKernelyPyS_S_S_S__param_5];
	cvta.to.global.u64 	%rd40, %rd39;
	cvta.to.global.u64 	%rd41, %rd38;
	cvta.to.global.u64 	%rd42, %rd37;
	cvta.to.global.u64 	%rd43, %rd36;
	mov.u32 	%r1, %ctaid.x;
	mov.u32 	%r2, %ntid.x;
	mov.u32 	%r3, %tid.x;
	mad.lo.s32 	%r4, %r1, %r2, %r3;
	mul.wide.s32 	%rd44, %r4, 8;
	add.s64 	%rd1, %rd43, %rd44;
	ld.global.u64 	%rd45, [%rd1];
	add.s64 	%rd2, %rd42, %rd44;
	ld.global.u64 	%rd3, [%rd2];
	add.s64 	%rd46, %rd41, %rd44;
	ld.global.u64 	%rd4, [%rd46];
	add.s64 	%rd47, %rd40, %rd44;
	ld.global.u64 	%rd5, [%rd47];
	mul.lo.s64 	%rd48, %rd45, %rd45;
	mad.lo.s64 	%rd6, %rd48, %rd4, %rd5;
	or.b64  	%rd49, %rd6, %rd34;
	and.b64  	%rd50, %rd49, -4294967296;
	setp.ne.s64 	%p1, %rd50, 0;
	@%p1 bra 	$L__BB1_2;
	cvt.u32.u64 	%r5, %rd34;
	cvt.u32.u64 	%r6, %rd6;
	rem.u32 	%r7, %r6, %r5;
	cvt.u64.u32 	%rd68, %r7;
	bra.uni 	$L__BB1_3;
$L__BB1_2:
	rem.u64 	%rd68, %rd6, %rd34;
$L__BB1_3:
	mul.lo.s64 	%rd51, %rd3, %rd3;
	mad.lo.s64 	%rd52, %rd51, %rd4, %rd5;
	mul.lo.s64 	%rd53, %rd52, %rd4;
	mad.lo.s64 	%rd10, %rd53, %rd52, %rd5;
	or.b64  	%rd54, %rd10, %rd34;
	and.b64  	%rd55, %rd54, -4294967296;
	setp.ne.s64 	%p2, %rd55, 0;
	@%p2 bra 	$L__BB1_5;
	cvt.u32.u64 	%r8, %rd34;
	cvt.u32.u64 	%r9, %rd10;
	rem.u32 	%r10, %r9, %r8;
	cvt.u64.u32 	%rd69, %r10;
	bra.uni 	$L__BB1_6;
$L__BB1_5:
	rem.u64 	%rd69, %rd10, %rd34;
$L__BB1_6:
	min.u64 	%rd56, %rd68, %rd69;
	max.u64 	%rd57, %rd68, %rd69;
	sub.s64 	%rd73, %rd57, %rd56;
	setp.eq.s64 	%p3, %rd73, 0;
	mov.u64 	%rd80, %rd34;
	@%p3 bra 	$L__BB1_14;
	or.b64  	%rd59, %rd73, %rd34;
	and.b64  	%rd60, %rd59, 1;
	setp.eq.b64 	%p4, %rd60, 1;
	mov.b64 	%rd75, 0;
	mov.u64 	%rd74, %rd34;
	@%p4 bra 	$L__BB1_10;
	mov.b64 	%rd75, 0;
	mov.u64 	%rd74, %rd34;
$L__BB1_9:
	shr.u64 	%rd73, %rd73, 1;
	shr.u64 	%rd74, %rd74, 1;
	add.s64 	%rd75, %rd75, 1;
	or.b64  	%rd62, %rd73, %rd74;
	and.b64  	%rd63, %rd62, 1;
	setp.eq.b64 	%p5, %rd63, 1;
	not.pred 	%p6, %p5;
	@%p6 bra 	$L__BB1_9;
$L__BB1_10:
	mov.u64 	%rd78, %rd73;
	and.b64  	%rd64, %rd78, 1;
	setp.eq.b64 	%p7, %rd64, 1;
	not.pred 	%p8, %p7;
	shr.u64 	%rd73, %rd78, 1;
	@%p8 bra 	$L__BB1_10;
$L__BB1_11:
	mov.u64 	%rd28, %rd74;
	and.b64  	%rd65, %rd28, 1;
	setp.eq.b64 	%p9, %rd65, 1;
	not.pred 	%p10, %p9;
	shr.u64 	%rd74, %rd28, 1;
	@%p10 bra 	$L__BB1_11;
	min.u64 	%rd30, %rd78, %rd28;
	max.u64 	%rd66, %rd78, %rd28;
	sub.s64 	%rd74, %rd66, %rd30;
	setp.ne.s64 	%p11, %rd74, 0;
	mov.u64 	%rd78, %rd30;
	@%p11 bra 	$L__BB1_11;
	cvt.u32.u64 	%r11, %rd75;
	shl.b64 	%rd80, %rd30, %r11;
$L__BB1_14:
	st.global.u64 	[%rd1], %rd68;
	st.global.u64 	[%rd2], %rd69;
	setp.eq.s64 	%p12, %rd80, 1;
	setp.eq.s64 	%p13, %rd80, %rd34;
	or.pred  	%p14, %p12, %p13;
	@%p14 bra 	$L__BB1_16;
	cvta.to.global.u64 	%rd67, %rd35;
	st.global.u64 	[%rd67], %rd80;
$L__BB1_16:
	ret;

}


// ===== COMPILED SASS (sm_100) =====

	.target	sm_100

	.elftype	@"ET_EXEC"


//--------------------- .note.nv.tkinfo           --------------------------
	.section	.note.nv.tkinfo,"",@"SHT_NOTE"
	.sectionflags	@"SHF_NOTE_NV_TKINFO"
	.tkinfo
        /*0018*/ 	.word	0x00000002
        /*0030*/ 	.string	""
        /*0030*/ 	.string	"ptxas"
        /*0030*/ 	.string	"Cuda compilation tools, release 13.0, V13.0.88"
        /*0030*/ 	.string	"Build cuda_13.0.r13.0/compiler.36424714_0"
        /*0030*/ 	.string	"-arch sm_100 -m 64 "



//--------------------- .note.nv.cuinfo           --------------------------
	.section	.note.nv.cuinfo,"",@"SHT_NOTE"
	.sectionflags	@"SHF_NOTE_NV_CUINFO"
        /*0018*/ 	.short	0x0002
        /*001a*/ 	.short	0x0064
        /*001c*/ 	.short	0x0082
	.zero		2


//--------------------- .nv.info                  --------------------------
	.section	.nv.info,"",@"SHT_CUDA_INFO"
	.align	4


	//----- nvinfo : EIATTR_REGCOUNT
	.align		4
        /*0000*/ 	.byte	0x04, 0x2f
        /*0002*/ 	.short	(.L_1 - .L_0)
	.align		4
.L_0:
        /*0004*/ 	.word	index@(_Z9clearParaPyS_y)
        /*0008*/ 	.word	0x00000016


	//----- nvinfo : EIATTR_FRAME_SIZE
	.align		4
.L_1:
        /*000c*/ 	.byte	0x04, 0x11
        /*000e*/ 	.short	(.L_3 - .L_2)
	.align		4
.L_2:
        /*0010*/ 	.word	index@($__internal_1_$__cuda_sm20_rem_u64)
        /*0014*/ 	.word	0x00000000


	//----- nvinfo : EIATTR_FRAME_SIZE
	.align		4
.L_3:
        /*0018*/ 	.byte	0x04, 0x11
        /*001a*/ 	.short	(.L_5 - .L_4)
	.align		4
.L_4:
        /*001c*/ 	.word	index@(_Z9clearParaPyS_y)
        /*0020*/ 	.word	0x00000000


	//----- nvinfo : EIATTR_REGCOUNT
	.align		4
.L_5:
        /*0024*/ 	.byte	0x04, 0x2f
        /*0026*/ 	.short	(.L_7 - .L_6)
	.align		4
.L_6:
        /*0028*/ 	.word	index@(_Z13pollardKernelyPyS_S_S_S_)
        /*002c*/ 	.word	0x0000001c


	//----- nvinfo : EIATTR_FRAME_SIZE
	.align		4
.L_7:
        /*0030*/ 	.byte	0x04, 0x11
        /*0032*/ 	.short	(.L_9 - .L_8)
	.align		4
.L_8:
        /*0034*/ 	.word	index@($__internal_0_$__cuda_sm20_rem_u64)
        /*0038*/ 	.word	0x00000000


	//----- nvinfo : EIATTR_FRAME_SIZE
	.align		4
.L_9:
        /*003c*/ 	.byte	0x04, 0x11
        /*003e*/ 	.short	(.L_11 - .L_10)
	.align		4
.L_10:
        /*0040*/ 	.word	index@(_Z13pollardKernelyPyS_S_S_S_)
        /*0044*/ 	.word	0x00000000


	//----- nvinfo : EIATTR_MIN_STACK_SIZE
	.align		4
.L_11:
        /*0048*/ 	.byte	0x04, 0x12
        /*004a*/ 	.short	(.L_13 - .L_12)
	.align		4
.L_12:
        /*004c*/ 	.word	index@(_Z13pollardKernelyPyS_S_S_S_)
        /*0050*/ 	.word	0x00000000


	//----- nvinfo : EIATTR_MIN_STACK_SIZE
	.align		4
.L_13:
        /*0054*/ 	.byte	0x04, 0x12
        /*0056*/ 	.short	(.L_15 - .L_14)
	.align		4
.L_14:
        /*0058*/ 	.word	index@(_Z9clearParaPyS_y)
        /*005c*/ 	.word	0x00000000
.L_15:


//--------------------- .nv.compat                --------------------------
	.section	.nv.compat,"",@"SHT_CUDA_COMPAT_INFO"
	.align	4
        /*0000*/ 	.byte	0x02, 0x09, 0x00, 0x00, 0x02, 0x02, 0x01, 0x00, 0x02, 0x05, 0x05, 0x00, 0x03, 0x07, 0x01, 0x01
        /*0010*/ 	.byte	0x02, 0x03, 0x00, 0x00, 0x02, 0x06, 0x01, 0x00, 0x04, 0x0b, 0x08, 0x00, 0x09, 0x00, 0x00, 0x00
        /*0020*/ 	.byte	0x00, 0x00, 0x00, 0x00


//--------------------- .nv.info._Z13pollardKernelyPyS_S_S_S_ --------------------------
	.section	.nv.info._Z13pollardKernelyPyS_S_S_S_,"",@"SHT_CUDA_INFO"
	.sectionflags	@""
	.align	4


	//----- nvinfo : EIATTR_CUDA_API_VERSION
	.align		4
        /*0000*/ 	.byte	0x04, 0x37
        /*0002*/ 	.short	(.L_17 - .L_16)
.L_16:
        /*0004*/ 	.word	0x00000082


	//----- nvinfo : EIATTR_KPARAM_INFO
	.align		4
.L_17:
        /*0008*/ 	.byte	0x04, 0x17
        /*000a*/ 	.short	(.L_19 - .L_18)
.L_18:
        /*000c*/ 	.word	0x00000000
        /*0010*/ 	.short	0x0005
        /*0012*/ 	.short	0x0028
        /*0014*/ 	.byte	0x00, 0xf5, 0x21, 0x00


	//----- nvinfo : EIATTR_KPARAM_INFO
	.align		4
.L_19:
        /*0018*/ 	.byte	0x04, 0x17
        /*001a*/ 	.short	(.L_21 - .L_20)
.L_20:
        /*001c*/ 	.word	0x00000000
        /*0020*/ 	.short	0x0004
        /*0022*/ 	.short	0x0020
        /*0024*/ 	.byte	0x00, 0xf5, 0x21, 0x00


	//----- nvinfo : EIATTR_KPARAM_INFO
	.align		4
.L_21:
        /*0028*/ 	.byte	0x04, 0x17
        /*002a*/ 	.short	(.L_23 - .L_22)
.L_22:
        /*002c*/ 	.word	0x00000000
        /*0030*/ 	.short	0x0003
        /*0032*/ 	.short	0x0018
        /*0034*/ 	.byte	0x00, 0xf5, 0x21, 0x00


	//----- nvinfo : EIATTR_KPARAM_INFO
	.align		4
.L_23:
        /*0038*/ 	.byte	0x04, 0x17
        /*003a*/ 	.short	(.L_25 - .L_24)
.L_24:
        /*003c*/ 	.word	0x00000000
        /*0040*/ 	.short	0x0002
        /*0042*/ 	.short	0x0010
        /*0044*/ 	.byte	0x00, 0xf5, 0x21, 0x00


	//----- nvinfo : EIATTR_KPARAM_INFO
	.align		4
.L_25:
        /*0048*/ 	.byte	0x04, 0x17
        /*004a*/ 	.short	(.L_27 - .L_26)
.L_26:
        /*004c*/ 	.word	0x00000000
        /*0050*/ 	.short	0x0001
        /*0052*/ 	.short	0x0008
        /*0054*/ 	.byte	0x00, 0xf5, 0x21, 0x00


	//----- nvinfo : EIATTR_KPARAM_INFO
	.align		4
.L_27:
        /*0058*/ 	.byte	0x04, 0x17
        /*005a*/ 	.short	(.L_29 - .L_28)
.L_28:
        /*005c*/ 	.word	0x00000000
        /*0060*/ 	.short	0x0000
        /*0062*/ 	.short	0x0000
        /*0064*/ 	.byte	0x00, 0xf0, 0x21, 0x00


	//----- nvinfo : EIATTR_SPARSE_MMA_MASK
	.align		4
.L_29:
        /*0068*/ 	.byte	0x03, 0x50
        /*006a*/ 	.short	0x0000


	//----- nvinfo : EIATTR_MAXREG_COUNT
	.align		4
        /*006c*/ 	.byte	0x03, 0x1b
        /*006e*/ 	.short	0x00ff


	//----- nvinfo : EIATTR_MERCURY_ISA_VERSION
	.align		4
        /*0070*/ 	.byte	0x03, 0x5f
        /*0072*/ 	.short	0x0101


	//----- nvinfo : EIATTR_VRC_CTA_INIT_COUNT
	.align		4
        /*0074*/ 	.byte	0x02, 0x4a
	.zero		1
	.zero		1


	//----- nvinfo : EIATTR_EXIT_INSTR_OFFSETS
	.align		4
        /*0078*/ 	.byte	0x04, 0x1c
        /*007a*/ 	.short	(.L_31 - .L_30)


	//   ....[0]....
.L_30:
        /*007c*/ 	.word	0x00000c00


	//   ....[1]....
        /*0080*/ 	.word	0x00000c50


	//----- nvinfo : EIATTR_CRS_STACK_SIZE
	.align		4
.L_31:
        /*0084*/ 	.byte	0x04, 0x1e
        /*0086*/ 	.short	(.L_33 - .L_32)
.L_32:
        /*0088*/ 	.word	0x00000000


	//----- nvinfo : EIATTR_CBANK_PARAM_SIZE
	.align		4
.L_33:
        /*008c*/ 	.byte	0x03, 0x19
        /*008e*/ 	.short	0x0030


	//----- nvinfo : EIATTR_PARAM_CBANK
	.align		4
        /*0090*/ 	.byte	0x04, 0x0a
        /*0092*/ 	.short	(.L_35 - .L_34)
	.align		4
.L_34:
        /*0094*/ 	.word	index@(.nv.constant0._Z13pollardKernelyPyS_S_S_S_)
        /*0098*/ 	.short	0x0380
        /*009a*/ 	.short	0x0030


	//----- nvinfo : EIATTR_SW_WAR
	.align		4
.L_35:
        /*009c*/ 	.byte	0x04, 0x36
        /*009e*/ 	.short	(.L_37 - .L_36)
.L_36:
        /*00a0*/ 	.word	0x00000008
.L_37:


//--------------------- .nv.info._Z9clearParaPyS_y --------------------------
	.section	.nv.info._Z9clearParaPyS_y,"",@"SHT_CUDA_INFO"
	.sectionflags	@""
	.align	4


	//----- nvinfo : EIATTR_CUDA_API_VERSION
	.align		4
        /*0000*/ 	.byte	0x04, 0x37
        /*0002*/ 	.short	(.L_39 - .L_38)
.L_38:
        /*0004*/ 	.word	0x00000082


	//----- nvinfo : EIATTR_KPARAM_INFO
	.align		4
.L_39:
        /*0008*/ 	.byte	0x04, 0x17
        /*000a*/ 	.short	(.L_41 - .L_40)
.L_40:
        /*000c*/ 	.word	0x00000000
        /*0010*/ 	.short	0x0002
        /*0012*/ 	.short	0x0010
        /*0014*/ 	.byte	0x00, 0xf0, 0x21, 0x00


	//----- nvinfo : EIATTR_KPARAM_INFO
	.align		4
.L_41:
        /*0018*/ 	.byte	0x04, 0x17
        /*001a*/ 	.short	(.L_43 - .L_42)
.L_42:
        /*001c*/ 	.word	0x00000000
        /*0020*/ 	.short	0x0001
        /*0022*/ 	.short	0x0008
        /*0024*/ 	.byte	0x00, 0xf5, 0x21, 0x00


	//----- nvinfo : EIATTR_KPARAM_INFO
	.align		4
.L_43:
        /*0028*/ 	.byte	0x04, 0x17
        /*002a*/ 	.short	(.L_45 - .L_44)
.L_44:
        /*002c*/ 	.word	0x00000000
        /*0030*/ 	.short	0x0000
        /*0032*/ 	.short	0x0000
        /*0034*/ 	.byte	0x00, 0xf5, 0x21, 0x00


	//----- nvinfo : EIATTR_SPARSE_MMA_MASK
	.align		4
.L_45:
        /*0038*/ 	.byte	0x03, 0x50
        /*003a*/ 	.short	0x0000


	//----- nvinfo : EIATTR_MAXREG_COUNT
	.align		4
        /*003c*/ 	.byte	0x03, 0x1b
        /*003e*/ 	.short	0x00ff


	//----- nvinfo : EIATTR_MERCURY_ISA_VERSION
	.align		4
        /*0040*/ 	.byte	0x03, 0x5f
        /*0042*/ 	.short	0x0101


	//----- nvinfo : EIATTR_VRC_CTA_INIT_COUNT
	.align		4
        /*0044*/ 	.byte	0x02, 0x4a
	.zero		1
	.zero		1


	//----- nvinfo : EIATTR_EXIT_INSTR_OFFSETS
	.align		4
        /*0048*/ 	.byte	0x04, 0x1c
        /*004a*/ 	.short	(.L_47 - .L_46)


	//   ....[0]....
.L_46:
        /*004c*/ 	.word	0x00000540


	//----- nvinfo : EIATTR_CRS_STACK_SIZE
	.align		4
.L_47:
        /*0050*/ 	.byte	0x04, 0x1e
        /*0052*/ 	.short	(.L_49 - .L_48)
.L_48:
        /*0054*/ 	.word	0x00000000


	//----- nvinfo : EIATTR_CBANK_PARAM_SIZE
	.align		4
.L_49:
        /*0058*/ 	.byte	0x03, 0x19
        /*005a*/ 	.short	0x0018


	//----- nvinfo : EIATTR_PARAM_CBANK
	.align		4
        /*005c*/ 	.byte	0x04, 0x0a
        /*005e*/ 	.short	(.L_51 - .L_50)
	.align		4
.L_50:
        /*0060*/ 	.word	index@(.nv.constant0._Z9clearParaPyS_y)
        /*0064*/ 	.short	0x0380
        /*0066*/ 	.short	0x0018


	//----- nvinfo : EIATTR_SW_WAR
	.align		4
.L_51:
        /*0068*/ 	.byte	0x04, 0x36
        /*006a*/ 	.short	(.L_53 - .L_52)
.L_52:
        /*006c*/ 	.word	0x00000008
.L_53:


//--------------------- .nv.callgraph             --------------------------
	.section	.nv.callgraph,"",@"SHT_CUDA_CALLGRAPH"
	.align	4
	.sectionentsize	8
	.align		4
        /*0000*/ 	.word	0x00000000
	.align		4
        /*0004*/ 	.word	0xffffffff
	.align		4
        /*0008*/ 	.word	0x00000000
	.align		4
        /*000c*/ 	.word	0xfffffffe
	.align		4
        /*0010*/ 	.word	0x00000000
	.align		4
        /*0014*/ 	.word	0xfffffffd
	.align		4
        /*0018*/ 	.word	0x00000000
	.align		4
        /*001c*/ 	.word	0xfffffffc


//--------------------- .text._Z13pollardKernelyPyS_S_S_S_ --------------------------
	.section	.text._Z13pollardKernelyPyS_S_S_S_,"ax",@progbits
	.align	128
        .global         _Z13pollardKernelyPyS_S_S_S_
        .type           _Z13pollardKernelyPyS_S_S_S_,@function
        .size           _Z13pollardKernelyPyS_S_S_S_,(.L_x_25 - _Z13pollardKernelyPyS_S_S_S_)
        .other          _Z13pollardKernelyPyS_S_S_S_,@"STO_CUDA_ENTRY STV_DEFAULT"
_Z13pollardKernelyPyS_S_S_S_:
.text._Z13pollardKernelyPyS_S_S_S_:
[----:B------:R-:W-:Y:S01]  /*0000*/  LDC R1, c[0x0][0x37c] ;  /* 0x0000df00ff017b82 */ /* 0x000fe20000000800 */
[----:B------:R-:W0:Y:S07]  /*0010*/  S2R R0, SR_TID.X ;  /* 0x0000000000007919 */ /* 0x000e2e0000002100 */
[----:B------:R-:W0:Y:S01]  /*0020*/  S2UR UR4, SR_CTAID.X ;  /* 0x00000000000479c3 */ /* 0x000e220000002500 */
[----:B------:R-:W1:Y:S01]  /*0030*/  LDCU.64 UR6, c[0x0][0x358] ;  /* 0x00006b00ff0677ac */ /* 0x000e620008000a00 */
[----:B------:R-:W2:Y:S06]  /*0040*/  LDCU UR8, c[0x0][0x384] ;  /* 0x00007080ff0877ac */ /* 0x000eac0008000800 */
[----:B------:R-:W0:Y:S08]  /*0050*/  LDC R13, c[0x0][0x360] ;  /* 0x0000d800ff0d7b82 */ /* 0x000e300000000800 */
[----:B------:R-:W3:Y:S08]  /*0060*/  LDC.64 R4, c[0x0][0x390] ;  /* 0x0000e400ff047b82 */ /* 0x000ef00000000a00 */
[----:B------:R-:W4:Y:S08]  /*0070*/  LDC.64 R10, c[0x0][0x3a0] ;  /* 0x0000e800ff0a7b82 */ /* 0x000f300000000a00 */
[----:B------:R-:W2:Y:S01]  /*0080*/  LDC.64 R8, c[0x0][0x3a8] ;  /* 0x0000ea00ff087b82 */ /* 0x000ea20000000a00 */
[----:B0-----:R-:W-:Y:S01]  /*0090*/  IMAD R13, R13, UR4, R0 ;  /* 0x000000040d0d7c24 */ /* 0x001fe2000f8e0200 */
[----:B------:R-:W0:Y:S03]  /*00a0*/  LDCU.64 UR4, c[0x0][0x380] ;  /* 0x00007000ff0477ac */ /* 0x000e260008000a00 */
[----:B---3--:R-:W-:-:S03]  /*00b0*/  IMAD.WIDE R4, R13, 0x8, R4 ;  /* 0x000000080d047825 */ /* 0x008fc600078e0204 */
[----:B------:R-:W3:Y:S02]  /*00c0*/  LDC.64 R2, c[0x0][0x398] ;  /* 0x0000e600ff027b82 */ /* 0x000ee40000000a00 */
[----:B-1----:R-:W3:Y:S01]  /*00d0*/  LDG.E.64 R6, desc[UR6][R4.64] ;  /* 0x0000000604067981 */ /* 0x002ee2000c1e1b00 */
[----:B----4-:R-:W-:-:S06]  /*00e0*/  IMAD.WIDE R10, R13, 0x8, R10 ;  /* 0x000000080d0a7825 */ /* 0x010fcc00078e020a */
[----:B------:R-:W4:Y:S01]  /*00f0*/  LDG.E.64 R10, desc[UR6][R10.64] ;  /* 0x000000060a0a7981 */ /* 0x000f22000c1e1b00 */
[----:B--2---:R-:W-:-:S06]  /*0100*/  IMAD.WIDE R8, R13, 0x8, R8 ;  /* 0x000000080d087825 */ /* 0x004fcc00078e0208 */
[----:B------:R-:W2:Y:S01]  /*0110*/  LDG.E.64 R8, desc[UR6][R8.64] ;  /* 0x0000000608087981 */ /* 0x000ea2000c1e1b00 */
[----:B---3--:R-:W-:-:S05]  /*0120*/  IMAD.WIDE R2, R13, 0x8, R2 ;  /* 0x000000080d027825 */ /* 0x008fca00078e0202 */
[----:B------:R1:W5:Y:S01]  /*0130*/  LDG.E.64 R12, desc[UR6][R2.64] ;  /* 0x00000006020c7981 */ /* 0x000362000c1e1b00 */
[----:B------:R-:W-:Y:S01]  /*0140*/  BSSY.RECONVERGENT B0, `(.L_x_0) ;  /* 0x0000025000007945 */ /* 0x000fe20003800200 */
[----:B------:R-:W-:-:S04]  /*0150*/  IMAD R15, R7, R6, RZ ;  /* 0x00000006070f7224 */ /* 0x000fc800078e02ff */
[C---:B------:R-:W-:Y:S02]  /*0160*/  IMAD R15, R6.reuse, R7, R15 ;  /* 0x00000007060f7224 */ /* 0x040fe400078e020f */
[----:B------:R-:W-:-:S04]  /*0170*/  IMAD.WIDE.U32 R6, R6, R6, RZ ;  /* 0x0000000606067225 */ /* 0x000fc800078e00ff */
[----:B------:R-:W-:-:S04]  /*0180*/  IMAD.IADD R7, R7, 0x1, R15 ;  /* 0x0000000107077824 */ /* 0x000fc800078e020f */
[----:B----4-:R-:W-:-:S04]  /*0190*/  IMAD R7, R7, R10, RZ ;  /* 0x0000000a07077224 */ /* 0x010fc800078e02ff */
[-C--:B------:R-:W-:Y:S02]  /*01a0*/  IMAD R15, R11, R6.reuse, R7 ;  /* 0x000000060b0f7224 */ /* 0x080fe400078e0207 */
[----:B--2---:R-:W-:-:S04]  /*01b0*/  IMAD.WIDE.U32 R6, R10, R6, R8 ;  /* 0x000000060a067225 */ /* 0x004fc800078e0008 */
[----:B------:R-:W-:-:S05]  /*01c0*/  IMAD.IADD R15, R7, 0x1, R15 ;  /* 0x00000001070f7824 */ /* 0x000fca00078e020f */
[----:B------:R-:W-:-:S04]  /*01d0*/  LOP3.LUT R0, R15, UR8, RZ, 0xfc, !PT ;  /* 0x000000080f007c12 */ /* 0x000fc8000f8efcff */
[----:B------:R-:W-:-:S13]  /*01e0*/  ISETP.NE.U32.AND P0, PT, R0, RZ, PT ;  /* 0x000000ff0000720c */ /* 0x000fda0003f05070 */
[----:B01----:R-:W-:Y:S05]  /*01f0*/  @P0 BRA `(.L_x_1) ;  /* 0x0000000000500947 */ /* 0x003fea0003800000 */
[----:B------:R-:W0:Y:S02]  /*0200*/  LDCU UR8, c[0x0][0x380] ;  /* 0x00007000ff0877ac */ /* 0x000e240008000800 */
[----:B0-----:R-:W0:Y:S01]  /*0210*/  I2F.U32.RP R0, UR8 ;  /* 0x0000000800007d06 */ /* 0x001e220008209000 */
[----:B------:R-:W-:-:S07]  /*0220*/  ISETP.NE.U32.AND P1, PT, RZ, UR8, PT ;  /* 0x00000008ff007c0c */ /* 0x000fce000bf25070 */
[----:B0-----:R-:W0:Y:S02]  /*0230*/  MUFU.RCP R0, R0 ;  /* 0x0000000000007308 */ /* 0x001e240000001000 */
[----:B0-----:R-:W-:-:S06]  /*0240*/  VIADD R14, R0, 0xffffffe ;  /* 0x0ffffffe000e7836 */ /* 0x001fcc0000000000 */
[----:B------:R0:W1:Y:S02]  /*0250*/  F2I.FTZ.U32.TRUNC.NTZ R15, R14 ;  /* 0x0000000e000f7305 */ /* 0x000064000021f000 */
[----:B0-----:R-:W-:Y:S02]  /*0260*/  HFMA2 R14, -RZ, RZ, 0, 0 ;  /* 0x00000000ff0e7431 */ /* 0x001fe400000001ff */
[----:B-1----:R-:W-:-:S04]  /*0270*/  IMAD.MOV R7, RZ, RZ, -R15 ;  /* 0x000000ffff077224 */ /* 0x002fc800078e0a0f */
[----:B------:R-:W-:-:S04]  /*0280*/  IMAD R7, R7, UR8, RZ ;  /* 0x0000000807077c24 */ /* 0x000fc8000f8e02ff */
[----:B------:R-:W-:Y:S01]  /*0290*/  IMAD.HI.U32 R15, R15, R7, R14 ;  /* 0x000000070f0f7227 */ /* 0x000fe200078e000e */
[----:B------:R-:W-:-:S05]  /*02a0*/  MOV R7, RZ ;  /* 0x000000ff00077202 */ /* 0x000fca0000000f00 */
[----:B------:R-:W-:-:S04]  /*02b0*/  IMAD.HI.U32 R15, R15, R6, RZ ;  /* 0x000000060f0f7227 */ /* 0x000fc800078e00ff */
[----:B------:R-:W-:-:S04]  /*02c0*/  IMAD.MOV R15, RZ, RZ, -R15 ;  /* 0x000000ffff0f7224 */ /* 0x000fc800078e0a0f */
[----:B------:R-:W-:-:S05]  /*02d0*/  IMAD R6, R15, UR8, R6 ;  /* 0x000000080f067c24 */ /* 0x000fca000f8e0206 */
[----:B------:R-:W-:-:S13]  /*02e0*/  ISETP.GE.U32.AND P0, PT, R6, UR8, PT ;  /* 0x0000000806007c0c */ /* 0x000fda000bf06070 */
[----:B------:R-:W-:-:S05]  /*02f0*/  @P0 VIADD R6, R6, -UR8 ;  /* 0x8000000806060c36 */ /* 0x000fca0008000000 */
[----:B------:R-:W-:-:S13]  /*0300*/  ISETP.GE.U32.AND P0, PT, R6, UR8, PT ;  /* 0x0000000806007c0c */ /* 0x000fda000bf06070 */
[----:B------:R-:W-:Y:S01]  /*0310*/  @P0 VIADD R6, R6, -UR8 ;  /* 0x8000000806060c36 */ /* 0x000fe20008000000 */
[----:B------:R-:W-:Y:S01]  /*0320*/  @!P1 LOP3.LUT R6, RZ, UR8, RZ, 0x33, !PT ;  /* 0x00000008ff069c12 */ /* 0x000fe2000f8e33ff */
[----:B------:R-:W-:Y:S06]  /*0330*/  BRA `(.L_x_2) ;  /* 0x0000000000147947 */ /* 0x000fec0003800000 */
.L_x_1:
[----:B------:R-:W-:Y:S01]  /*0340*/  IMAD.MOV.U32 R0, RZ, RZ, R6 ;  /* 0x000000ffff007224 */ /* 0x000fe200078e0006 */
[----:B------:R-:W-:-:S07]  /*0350*/  MOV R14, 0x370 ;  /* 0x00000370000e7802 */ /* 0x000fce0000000f00 */
[----:B-----5:R-:W-:Y:S05]  /*0360*/  CALL.REL.NOINC `($__internal_0_$__cuda_sm20_rem_u64) ;  /* 0x00000008003c7944 */ /* 0x020fea0003c00000 */
[----:B------:R-:W-:Y:S02]  /*0370*/  IMAD.MOV.U32 R6, RZ, RZ, R0 ;  /* 0x000000ffff067224 */ /* 0x000fe400078e0000 */
[----:B------:R-:W-:-:S07]  /*0380*/  IMAD.MOV.U32 R7, RZ, RZ, R17 ;  /* 0x000000ffff077224 */ /* 0x000fce00078e0011 */
.L_x_2:
[----:B------:R-:W-:Y:S05]  /*0390*/  BSYNC.RECONVERGENT B0 ;  /* 0x0000000000007941 */ /* 0x000fea0003800200 */
.L_x_0:
[-C--:B-----5:R-:W-:Y:S01]  /*03a0*/  IMAD R17, R13, R12.reuse, RZ ;  /* 0x0000000c0d117224 */ /* 0x0a0fe200078e02ff */
[----:B------:R-:W0:Y:S01]  /*03b0*/  LDCU UR8, c[0x0][0x384] ;  /* 0x00007080ff0877ac */ /* 0x000e220008000800 */
[C---:B------:R-:W-:Y:S01]  /*03c0*/  IMAD.WIDE.U32 R14, R12.reuse, R12, RZ ;  /* 0x0000000c0c0e7225 */ /* 0x040fe200078e00ff */
[----:B------:R-:W-:Y:S03]  /*03d0*/  BSSY.RECONVERGENT B0, `(.L_x_3) ;  /* 0x000002b000007945 */ /* 0x000fe60003800200 */
[----:B------:R-:W-:-:S05]  /*03e0*/  IMAD R13, R12, R13, R17 ;  /* 0x0000000d0c0d7224 */ /* 0x000fca00078e0211 */
[----:B------:R-:W-:-:S05]  /*03f0*/  IADD3 R13, PT, PT, R15, R13, RZ ;  /* 0x0000000d0f0d7210 */ /* 0x000fca0007ffe0ff */
[----:B------:R-:W-:Y:S02]  /*0400*/  IMAD R15, R13, R10, RZ ;  /* 0x0000000a0d0f7224 */ /* 0x000fe400078e02ff */
[----:B------:R-:W-:-:S04]  /*0410*/  IMAD.WIDE.U32 R12, R10, R14, R8 ;  /* 0x0000000e0a0c7225 */ /* 0x000fc800078e0008 */
[----:B------:R-:W-:-:S04]  /*0420*/  IMAD R15, R11, R14, R15 ;  /* 0x0000000e0b0f7224 */ /* 0x000fc800078e020f */
[----:B------:R-:W-:Y:S02]  /*0430*/  IMAD.IADD R13, R13, 0x1, R15 ;  /* 0x000000010d0d7824 */ /* 0x000fe400078e020f */
[----:B------:R-:W-:-:S04]  /*0440*/  IMAD.WIDE.U32 R14, R12, R10, RZ ;  /* 0x0000000a0c0e7225 */ /* 0x000fc800078e00ff */
[----:B------:R-:W-:Y:S02]  /*0450*/  IMAD R17, R13, R10, RZ ;  /* 0x0000000a0d117224 */ /* 0x000fe400078e02ff */
[----:B------:R-:W-:-:S04]  /*0460*/  IMAD.WIDE.U32 R8, R12, R14, R8 ;  /* 0x0000000e0c087225 */ /* 0x000fc800078e0008 */
[----:B------:R-:W-:-:S04]  /*0470*/  IMAD R11, R11, R12, R17 ;  /* 0x0000000c0b0b7224 */ /* 0x000fc800078e0211 */
[----:B------:R-:W-:-:S04]  /*0480*/  IMAD.IADD R11, R15, 0x1, R11 ;  /* 0x000000010f0b7824 */ /* 0x000fc800078e020b */
[----:B------:R-:W-:-:S04]  /*0490*/  IMAD R11, R11, R12, RZ ;  /* 0x0000000c0b0b7224 */ /* 0x000fc800078e02ff */
[----:B------:R-:W-:-:S04]  /*04a0*/  IMAD R15, R13, R14, R11 ;  /* 0x0000000e0d0f7224 */ /* 0x000fc800078e020b */
[----:B------:R-:W-:-:S05]  /*04b0*/  IMAD.IADD R15, R9, 0x1, R15 ;  /* 0x00000001090f7824 */ /* 0x000fca00078e020f */
[----:B0-----:R-:W-:-:S04]  /*04c0*/  LOP3.LUT R0, R15, UR8, RZ, 0xfc, !PT ;  /* 0x000000080f007c12 */ /* 0x001fc8000f8efcff */
[----:B------:R-:W-:-:S13]  /*04d0*/  ISETP.NE.U32.AND P0, PT, R0, RZ, PT ;  /* 0x000000ff0000720c */ /* 0x000fda0003f05070 */
[----:B------:R-:W-:Y:S05]  /*04e0*/  @P0 BRA `(.L_x_4) ;  /* 0x0000000000500947 */ /* 0x000fea0003800000 */
[----:B------:R-:W0:Y:S02]  /*04f0*/  LDCU UR8, c[0x0][0x380] ;  /* 0x00007000ff0877ac */ /* 0x000e240008000800 */
[----:B0-----:R-:W0:Y:S01]  /*0500*/  I2F.U32.RP R12, UR8 ;  /* 0x00000008000c7d06 */ /* 0x001e220008209000 */
[----:B------:R-:W-:-:S07]  /*0510*/  ISETP.NE.U32.AND P1, PT, RZ, UR8, PT ;  /* 0x00000008ff007c0c */ /* 0x000fce000bf25070 */
[----:B0-----:R-:W0:Y:S02]  /*0520*/  MUFU.RCP R12, R12 ;  /* 0x0000000c000c7308 */ /* 0x001e240000001000 */
[----:B0-----:R-:W-:-:S06]  /*0530*/  IADD3 R10, PT, PT, R12, 0xffffffe, RZ ;  /* 0x0ffffffe0c0a7810 */ /* 0x001fcc0007ffe0ff */
[----:B------:R0:W1:Y:S02]  /*0540*/  F2I.FTZ.U32.TRUNC.NTZ R11, R10 ;  /* 0x0000000a000b7305 */ /* 0x000064000021f000 */
[----:B0-----:R-:W-:Y:S02]  /*0550*/  IMAD.MOV.U32 R10, RZ, RZ, RZ ;  /* 0x000000ffff0a7224 */ /* 0x001fe400078e00ff */
[----:B-1----:R-:W-:-:S04]  /*0560*/  IMAD.MOV R9, RZ, RZ, -R11 ;  /* 0x000000ffff097224 */ /* 0x002fc800078e0a0b */
[----:B------:R-:W-:-:S04]  /*0570*/  IMAD R9, R9, UR8, RZ ;  /* 0x0000000809097c24 */ /* 0x000fc8000f8e02ff */
[----:B------:R-:W-:-:S06]  /*0580*/  IMAD.HI.U32 R9, R11, R9, R10 ;  /* 0x000000090b097227 */ /* 0x000fcc00078e000a */
[----:B------:R-:W-:-:S04]  /*0590*/  IMAD.HI.U32 R0, R9, R8, RZ ;  /* 0x0000000809007227 */ /* 0x000fc800078e00ff */
[----:B------:R-:W-:-:S04]  /*05a0*/  IMAD.MOV R9, RZ, RZ, -R0 ;  /* 0x000000ffff097224 */ /* 0x000fc800078e0a00 */
[----:B------:R-:W-:Y:S02]  /*05b0*/  IMAD R8, R9, UR8, R8 ;  /* 0x0000000809087c24 */ /* 0x000fe4000f8e0208 */
[----:B------:R-:W-:-:S03]  /*05c0*/  IMAD.MOV.U32 R9, RZ, RZ, RZ ;  /* 0x000000ffff097224 */ /* 0x000fc600078e00ff */
[----:B------:R-:W-:-:S13]  /*05d0*/  ISETP.GE.U32.AND P0, PT, R8, UR8, PT ;  /* 0x0000000808007c0c */ /* 0x000fda000bf06070 */
[----:B------:R-:W-:-:S04]  /*05e0*/  @P0 IADD3 R8, PT, PT, R8, -UR8, RZ ;  /* 0x8000000808080c10 */ /* 0x000fc8000fffe0ff */
[----:B------:R-:W-:-:S13]  /*05f0*/  ISETP.GE.U32.AND P0, PT, R8, UR8, PT ;  /* 0x0000000808007c0c */ /* 0x000fda000bf06070 */
[----:B------:R-:W-:Y:S01]  /*0600*/  @P0 VIADD R8, R8, -UR8 ;  /* 0x8000000808080c36 */ /* 0x000fe20008000000 */
[----:B------:R-:W-:Y:S01]  /*0610*/  @!P1 LOP3.LUT R8, RZ, UR8, RZ, 0x33, !PT ;  /* 0x00000008ff089c12 */ /* 0x000fe2000f8e33ff */
[----:B------:R-:W-:Y:S06]  /*0620*/  BRA `(.L_x_5) ;  /* 0x0000000000147947 */ /* 0x000fec0003800000 */
.L_x_4:
[----:B------:R-:W-:Y:S01]  /*0630*/  IMAD.MOV.U32 R0, RZ, RZ, R8 ;  /* 0x000000ffff007224 */ /* 0x000fe200078e0008 */
[----:B------:R-:W-:-:S07]  /*0640*/  MOV R14, 0x660 ;  /* 0x00000660000e7802 */ /* 0x000fce0000000f00 */
[----:B------:R-:W-:Y:S05]  /*0650*/  CALL.REL.NOINC `($__internal_0_$__cuda_sm20_rem_u64) ;  /* 0x0000000400807944 */ /* 0x000fea0003c00000 */
[----:B------:R-:W-:Y:S01]  /*0660*/  MOV R8, R0 ;  /* 0x0000000000087202 */ /* 0x000fe20000000f00 */
[----:B------:R-:W-:-:S07]  /*0670*/  IMAD.MOV.U32 R9, RZ, RZ, R17 ;  /* 0x000000ffff097224 */ /* 0x000fce00078e0011 */
.L_x_5:
[----:B------:R-:W-:Y:S05]  /*0680*/  BSYNC.RECONVERGENT B0 ;  /* 0x0000000000007941 */ /* 0x000fea0003800200 */
.L_x_3:
[CC--:B------:R-:W-:Y:S01]  /*0690*/  ISETP.LT.U32.AND P0, PT, R6.reuse, R8.reuse, PT ;  /* 0x000000080600720c */ /* 0x0c0fe20003f01070 */
[----:B------:R-:W0:Y:S01]  /*06a0*/  LDCU.64 UR4, c[0x0][0x380] ;  /* 0x00007000ff0477ac */ /* 0x000e220008000a00 */
[CC--:B------:R-:W-:Y:S01]  /*06b0*/  ISETP.GT.U32.AND P1, PT, R6.reuse, R8.reuse, PT ;  /* 0x000000080600720c */ /* 0x0c0fe20003f24070 */
[----:B------:R-:W-:Y:S01]  /*06c0*/  BSSY.RECONVERGENT B0, `(.L_x_6) ;  /* 0x000004c000007945 */ /* 0x000fe20003800200 */
[CC--:B------:R-:W-:Y:S02]  /*06d0*/  ISETP.LT.U32.AND.EX P0, PT, R7.reuse, R9.reuse, PT, P0 ;  /* 0x000000090700720c */ /* 0x0c0fe40003f01100 */
[----:B------:R-:W-:Y:S02]  /*06e0*/  ISETP.GT.U32.AND.EX P1, PT, R7, R9, PT, P1 ;  /* 0x000000090700720c */ /* 0x000fe40003f24110 */
[CC--:B------:R-:W-:Y:S02]  /*06f0*/  SEL R11, R6.reuse, R8.reuse, P0 ;  /* 0x00000008060b7207 */ /* 0x0c0fe40000000000 */
[----:B------:R-:W-:-:S02]  /*0700*/  SEL R10, R6, R8, P1 ;  /* 0x00000008060a7207 */ /* 0x000fc40000800000 */
[C---:B------:R-:W-:Y:S02]  /*0710*/  SEL R0, R7.reuse, R9, P0 ;  /* 0x0000000907007207 */ /* 0x040fe40000000000 */
[----:B------:R-:W-:Y:S02]  /*0720*/  IADD3 R10, P0, PT, R10, -R11, RZ ;  /* 0x8000000b0a0a7210 */ /* 0x000fe40007f1e0ff */
[----:B------:R-:W-:Y:S01]  /*0730*/  SEL R15, R7, R9, P1 ;  /* 0x00000009070f7207 */ /* 0x000fe20000800000 */
[----:B0-----:R-:W-:-:S04]  /*0740*/  IMAD.U32 R13, RZ, RZ, UR4 ;  /* 0x00000004ff0d7e24 */ /* 0x001fc8000f8e00ff */
[----:B------:R-:W-:Y:S01]  /*0750*/  IMAD.X R15, R15, 0x1, ~R0, P0 ;  /* 0x000000010f0f7824 */ /* 0x000fe200000e0e00 */
[----:B------:R-:W-:Y:S02]  /*0760*/  ISETP.NE.U32.AND P0, PT, R10, RZ, PT ;  /* 0x000000ff0a00720c */ /* 0x000fe40003f05070 */
[----:B------:R-:W-:Y:S02]  /*0770*/  MOV R0, UR5 ;  /* 0x0000000500007c02 */ /* 0x000fe40008000f00 */
[----:B------:R-:W-:-:S13]  /*0780*/  ISETP.NE.AND.EX P0, PT, R15, RZ, PT, P0 ;  /* 0x000000ff0f00720c */ /* 0x000fda0003f05300 */
[----:B------:R-:W-:Y:S05]  /*0790*/  @!P0 BRA `(.L_x_7) ;  /* 0x0000000000f88947 */ /* 0x000fea0003800000 */
[----:B------:R-:W0:Y:S01]  /*07a0*/  LDC R11, c[0x0][0x380] ;  /* 0x0000e000ff0b7b82 */ /* 0x000e220000000800 */
[----:B------:R-:W-:Y:S01]  /*07b0*/  BSSY.RECONVERGENT B1, `(.L_x_8) ;  /* 0x0000014000017945 */ /* 0x000fe20003800200 */
[----:B------:R-:W-:Y:S02]  /*07c0*/  IMAD.MOV.U32 R13, RZ, RZ, RZ ;  /* 0x000000ffff0d7224 */ /* 0x000fe400078e00ff */
[----:B------:R-:W-:Y:S01]  /*07d0*/  IMAD.U32 R12, RZ, RZ, UR5 ;  /* 0x00000005ff0c7e24 */ /* 0x000fe2000f8e00ff */
[----:B0-----:R-:W-:Y:S01]  /*07e0*/  LOP3.LUT R0, R10, 0x1, R11, 0xc8, !PT ;  /* 0x000000010a007812 */ /* 0x001fe200078ec80b */
[----:B------:R-:W-:-:S03]  /*07f0*/  IMAD.U32 R11, RZ, RZ, UR4 ;  /* 0x00000004ff0b7e24 */ /* 0x000fc6000f8e00ff */
[----:B------:R-:W-:-:S04]  /*0800*/  ISETP.NE.U32.AND P0, PT, R0, 0x1, PT ;  /* 0x000000010000780c */ /* 0x000fc80003f05070 */
[----:B------:R-:W-:-:S13]  /*0810*/  ISETP.NE.U32.AND.EX P0, PT, RZ, RZ, PT, P0 ;  /* 0x000000ffff00720c */ /* 0x000fda0003f05100 */
[----:B------:R-:W-:Y:S05]  /*0820*/  @!P0 BRA `(.L_x_9) ;  /* 0x0000000000308947 */ /* 0x000fea0003800000 */
[----:B------:R-:W-:Y:S02]  /*0830*/  HFMA2 R13, -RZ, RZ, 0, 0 ;  /* 0x00000000ff0d7431 */ /* 0x000fe400000001ff */
[----:B------:R-:W-:Y:S02]  /*0840*/  IMAD.U32 R11, RZ, RZ, UR4 ;  /* 0x00000004ff0b7e24 */ /* 0x000fe4000f8e00ff */
[----:B------:R-:W-:-:S07]  /*0850*/  IMAD.U32 R12, RZ, RZ, UR5 ;  /* 0x00000005ff0c7e24 */ /* 0x000fce000f8e00ff */
.L_x_10:
[--C-:B------:R-:W-:Y:S01]  /*0860*/  SHF.R.U64 R10, R10, 0x1, R15.reuse ;  /* 0x000000010a0a7819 */ /* 0x100fe2000000120f */
[----:B------:R-:W-:Y:S01]  /*0870*/  VIADD R13, R13, 0x1 ;  /* 0x000000010d0d7836 */ /* 0x000fe20000000000 */
[--C-:B------:R-:W-:Y:S02]  /*0880*/  SHF.R.U64 R11, R11, 0x1, R12.reuse ;  /* 0x000000010b0b7819 */ /* 0x100fe4000000120c */
[----:B------:R-:W-:Y:S02]  /*0890*/  SHF.R.U32.HI R15, RZ, 0x1, R15 ;  /* 0x00000001ff0f7819 */ /* 0x000fe4000001160f */
[----:B------:R-:W-:Y:S02]  /*08a0*/  LOP3.LUT R0, R10, 0x1, R11, 0xc8, !PT ;  /* 0x000000010a007812 */ /* 0x000fe400078ec80b */
[----:B------:R-:W-:Y:S02]  /*08b0*/  SHF.R.U32.HI R12, RZ, 0x1, R12 ;  /* 0x00000001ff0c7819 */ /* 0x000fe4000001160c */
[----:B------:R-:W-:-:S04]  /*08c0*/  ISETP.NE.U32.AND P0, PT, R0, 0x1, PT ;  /* 0x000000010000780c */ /* 0x000fc80003f05070 */
[----:B------:R-:W-:-:S13]  /*08d0*/  ISETP.NE.U32.AND.EX P0, PT, RZ, RZ, PT, P0 ;  /* 0x000000ffff00720c */ /* 0x000fda0003f05100 */
[----:B------:R-:W-:Y:S05]  /*08e0*/  @P0 BRA `(.L_x_10) ;  /* 0xfffffffc00dc0947 */ /* 0x000fea000383ffff */
.L_x_9:
[----:B------:R-:W-:Y:S05]  /*08f0*/  BSYNC.RECONVERGENT B1 ;  /* 0x0000000000017941 */ /* 0x000fea0003800200 */
.L_x_8:
[----:B------:R-:W-:Y:S01]  /*0900*/  BSSY.RECONVERGENT B1, `(.L_x_11) ;  /* 0x0000009000017945 */ /* 0x000fe20003800200 */
.L_x_12:
[----:B------:R-:W-:Y:S01]  /*0910*/  LOP3.LUT R0, R10, 0x1, RZ, 0xc0, !PT ;  /* 0x000000010a007812 */ /* 0x000fe200078ec0ff */
[----:B------:R-:W-:-:S03]  /*0920*/  IMAD.MOV.U32 R14, RZ, RZ, R15 ;  /* 0x000000ffff0e7224 */ /* 0x000fc600078e000f */
[----:B------:R-:W-:Y:S02]  /*0930*/  ISETP.NE.U32.AND P0, PT, R0, 0x1, PT ;  /* 0x000000010000780c */ /* 0x000fe40003f05070 */
[----:B------:R-:W-:Y:S02]  /*0940*/  MOV R0, R10 ;  /* 0x0000000a00007202 */ /* 0x000fe40000000f00 */
[----:B------:R-:W-:Y:S02]  /*0950*/  ISETP.NE.U32.AND.EX P0, PT, RZ, RZ, PT, P0 ;  /* 0x000000ffff00720c */ /* 0x000fe40003f05100 */
[--C-:B------:R-:W-:Y:S02]  /*0960*/  SHF.R.U64 R10, R10, 0x1, R15.reuse ;  /* 0x000000010a0a7819 */ /* 0x100fe4000000120f */
[----:B------:R-:W-:-:S09]  /*0970*/  SHF.R.U32.HI R15, RZ, 0x1, R15 ;  /* 0x00000001ff0f7819 */ /* 0x000fd2000001160f */
[----:B------:R-:W-:Y:S05]  /*0980*/  @P0 BRA `(.L_x_12) ;  /* 0xfffffffc00e00947 */ /* 0x000fea000383ffff */
[----:B------:R-:W-:Y:S05]  /*0990*/  BSYNC.RECONVERGENT B1 ;  /* 0x0000000000017941 */ /* 0x000fea0003800200 */
.L_x_11:
[----:B------:R-:W-:Y:S01]  /*09a0*/  BSSY.RECONVERGENT B1, `(.L_x_13) ;  /* 0x000001b000017945 */ /* 0x000fe20003800200 */
[----:B------:R-:W-:-:S07]  /*09b0*/  IMAD.MOV.U32 R10, RZ, RZ, R14 ;  /* 0x000000ffff0a7224 */ /* 0x000fce00078e000e */
.L_x_16:
[----:B------:R-:W-:Y:S01]  /*09c0*/  BSSY.RECONVERGENT B2, `(.L_x_14) ;  /* 0x0000009000027945 */ /* 0x000fe20003800200 */
.L_x_15:
[C---:B------:R-:W-:Y:S01]  /*09d0*/  LOP3.LUT R14, R11.reuse, 0x1, RZ, 0xc0, !PT ;  /* 0x000000010b0e7812 */ /* 0x040fe200078ec0ff */
[----:B------:R-:W-:Y:S01]  /*09e0*/  IMAD.MOV.U32 R15, RZ, RZ, R11 ;  /* 0x000000ffff0f7224 */ /* 0x000fe200078e000b */
[----:B------:R-:W-:Y:S02]  /*09f0*/  MOV R17, R12 ;  /* 0x0000000c00117202 */ /* 0x000fe40000000f00 */
[----:B------:R-:W-:Y:S02]  /*0a00*/  ISETP.NE.U32.AND P0, PT, R14, 0x1, PT ;  /* 0x000000010e00780c */ /* 0x000fe40003f05070 */
[--C-:B------:R-:W-:Y:S02]  /*0a10*/  SHF.R.U64 R11, R11, 0x1, R12.reuse ;  /* 0x000000010b0b7819 */ /* 0x100fe4000000120c */
[----:B------:R-:W-:Y:S02]  /*0a20*/  ISETP.NE.U32.AND.EX P0, PT, RZ, RZ, PT, P0 ;  /* 0x000000ffff00720c */ /* 0x000fe40003f05100 */
[----:B------:R-:W-:-:S11]  /*0a30*/  SHF.R.U32.HI R12, RZ, 0x1, R12 ;  /* 0x00000001ff0c7819 */ /* 0x000fd6000001160c */
[----:B------:R-:W-:Y:S05]  /*0a40*/  @P0 BRA `(.L_x_15) ;  /* 0xfffffffc00e00947 */ /* 0x000fea000383ffff */
[----:B------:R-:W-:Y:S05]  /*0a50*/  BSYNC.RECONVERGENT B2 ;  /* 0x0000000000027941 */ /* 0x000fea0003800200 */
.L_x_14:
[CC--:B------:R-:W-:Y:S02]  /*0a60*/  ISETP.LT.U32.AND P0, PT, R0.reuse, R15.reuse, PT ;  /* 0x0000000f0000720c */ /* 0x0c0fe40003f01070 */
[----:B------:R-:W-:Y:S02]  /*0a70*/  ISETP.GT.U32.AND P1, PT, R0, R15, PT ;  /* 0x0000000f0000720c */ /* 0x000fe40003f24070 */
[CC--:B------:R-:W-:Y:S02]  /*0a80*/  ISETP.LT.U32.AND.EX P0, PT, R10.reuse, R17.reuse, PT, P0 ;  /* 0x000000110a00720c */ /* 0x0c0fe40003f01100 */
[----:B------:R-:W-:Y:S02]  /*0a90*/  ISETP.GT.U32.AND.EX P1, PT, R10, R17, PT, P1 ;  /* 0x000000110a00720c */ /* 0x000fe40003f24110 */
[CC--:B------:R-:W-:Y:S02]  /*0aa0*/  SEL R14, R0.reuse, R15.reuse, P0 ;  /* 0x0000000f000e7207 */ /* 0x0c0fe40000000000 */
[----:B------:R-:W-:-:S02]  /*0ab0*/  SEL R0, R0, R15, P1 ;  /* 0x0000000f00007207 */ /* 0x000fc40000800000 */
[-C--:B------:R-:W-:Y:S02]  /*0ac0*/  SEL R15, R10, R17.reuse, P0 ;  /* 0x000000110a0f7207 */ /* 0x080fe40000000000 */
[----:B------:R-:W-:Y:S02]  /*0ad0*/  IADD3 R11, P2, PT, R0, -R14, RZ ;  /* 0x8000000e000b7210 */ /* 0x000fe40007f5e0ff */
[----:B------:R-:W-:Y:S01]  /*0ae0*/  SEL R0, R10, R17, P1 ;  /* 0x000000110a007207 */ /* 0x000fe20000800000 */
[----:B------:R-:W-:Y:S01]  /*0af0*/  IMAD.MOV.U32 R10, RZ, RZ, R15 ;  /* 0x000000ffff0a7224 */ /* 0x000fe200078e000f */
[----:B------:R-:W-:-:S03]  /*0b00*/  ISETP.NE.U32.AND P0, PT, R11, RZ, PT ;  /* 0x000000ff0b00720c */ /* 0x000fc60003f05070 */
[----:B------:R-:W-:Y:S02]  /*0b10*/  IMAD.X R12, R0, 0x1, ~R15, P2 ;  /* 0x00000001000c7824 */ /* 0x000fe400010e0e0f */
[----:B------:R-:W-:-:S03]  /*0b20*/  IMAD.MOV.U32 R0, RZ, RZ, R14 ;  /* 0x000000ffff007224 */ /* 0x000fc600078e000e */
[----:B------:R-:W-:-:S13]  /*0b30*/  ISETP.NE.AND.EX P0, PT, R12, RZ, PT, P0 ;  /* 0x000000ff0c00720c */ /* 0x000fda0003f05300 */
[----:B------:R-:W-:Y:S05]  /*0b40*/  @P0 BRA `(.L_x_16) ;  /* 0xfffffffc009c0947 */ /* 0x000fea000383ffff */
[----:B------:R-:W-:Y:S05]  /*0b50*/  BSYNC.RECONVERGENT B1 ;  /* 0x0000000000017941 */ /* 0x000fea0003800200 */
.L_x_13:
[CC--:B------:R-:W-:Y:S02]  /*0b60*/  SHF.L.U64.HI R0, R14.reuse, R13.reuse, R15 ;  /* 0x0000000d0e007219 */ /* 0x0c0fe4000001020f */
[----:B------:R-:W-:-:S07]  /*0b70*/  SHF.L.U32 R13, R14, R13, RZ ;  /* 0x0000000d0e0d7219 */ /* 0x000fce00000006ff */
.L_x_7:
[----:B------:R-:W-:Y:S05]  /*0b80*/  BSYNC.RECONVERGENT B0 ;  /* 0x0000000000007941 */ /* 0x000fea0003800200 */
.L_x_6:
[----:B------:R-:W0:Y:S01]  /*0b90*/  LDCU.64 UR8, c[0x0][0x380] ;  /* 0x00007000ff0877ac */ /* 0x000e220008000a00 */
[C---:B------:R-:W-:Y:S01]  /*0ba0*/  ISETP.EQ.U32.AND P1, PT, R13.reuse, 0x1, PT ;  /* 0x000000010d00780c */ /* 0x040fe20003f22070 */
[----:B------:R1:W-:Y:S04]  /*0bb0*/  STG.E.64 desc[UR6][R4.64], R6 ;  /* 0x0000000604007986 */ /* 0x0003e8000c101b06 */
[----:B------:R1:W-:Y:S01]  /*0bc0*/  STG.E.64 desc[UR6][R2.64], R8 ;  /* 0x0000000802007986 */ /* 0x0003e2000c101b06 */
[----:B0-----:R-:W-:-:S04]  /*0bd0*/  ISETP.NE.U32.AND P0, PT, R13, UR8, PT ;  /* 0x000000080d007c0c */ /* 0x001fc8000bf05070 */
[----:B------:R-:W-:-:S04]  /*0be0*/  ISETP.NE.AND.EX P0, PT, R0, UR9, PT, P0 ;  /* 0x0000000900007c0c */ /* 0x000fc8000bf05300 */
[----:B------:R-:W-:-:S13]  /*0bf0*/  ISETP.EQ.OR.EX P0, PT, R0, RZ, !P0, P1 ;  /* 0x000000ff0000720c */ /* 0x000fda0004702710 */
[----:B-1----:R-:W-:Y:S05]  /*0c00*/  @P0 EXIT ;  /* 0x000000000000094d */ /* 0x002fea0003800000 */
[----:B------:R-:W0:Y:S01]  /*0c10*/  LDC.64 R2, c[0x0][0x388] ;  /* 0x0000e200ff027b82 */ /* 0x000e220000000a00 */
[----:B------:R-:W-:Y:S01]  /*0c20*/  MOV R4, R13 ;  /* 0x0000000d00047202 */ /* 0x000fe20000000f00 */
[----:B------:R-:W-:-:S05]  /*0c30*/  IMAD.MOV.U32 R5, RZ, RZ, R0 ;  /* 0x000000ffff057224 */ /* 0x000fca00078e0000 */
[----:B0-----:R-:W-:Y:S01]  /*0c40*/  STG.E.64 desc[UR6][R2.64], R4 ;  /* 0x0000000402007986 */ /* 0x001fe2000c101b06 */
[----:B------:R-:W-:Y:S05]  /*0c50*/  EXIT ;  /* 0x000000000000794d */ /* 0x000fea0003800000 */
        .weak           $__internal_0_$__cuda_sm20_rem_u64
        .type           $__internal_0_$__cuda_sm20_rem_u64,@function
        .size           $__internal_0_$__cuda_sm20_rem_u64,(.L_x_25 - $__internal_0_$__cuda_sm20_rem_u64)
$__internal_0_$__cuda_sm20_rem_u64:
[----:B------:R-:W0:Y:S08]  /*0c60*/  I2F.U64.RP R20, UR4 ;  /* 0x0000000400147d12 */ /* 0x000e300008309000 */
[----:B0-----:R-:W0:Y:S02]  /*0c70*/  MUFU.RCP R20, R20 ;  /* 0x0000001400147308 */ /* 0x001e240000001000 */
[----:B0-----:R-:W-:-:S06]  /*0c80*/  VIADD R16, R20, 0x1ffffffe ;  /* 0x1ffffffe14107836 */ /* 0x001fcc0000000000 */
[----:B------:R-:W0:Y:S02]  /*0c90*/  F2I.U64.TRUNC R16, R16 ;  /* 0x0000001000107311 */ /* 0x000e24000020d800 */
[----:B0-----:R-:W-:-:S04]  /*0ca0*/  IMAD.WIDE.U32 R18, R16, UR4, RZ ;  /* 0x0000000410127c25 */ /* 0x001fc8000f8e00ff */
[----:B------:R-:W-:Y:S01]  /*0cb0*/  IMAD R19, R16, UR5, R19 ;  /* 0x0000000510137c24 */ /* 0x000fe2000f8e0213 */
[----:B------:R-:W-:-:S03]  /*0cc0*/  IADD3 R21, P0, PT, RZ, -R18, RZ ;  /* 0x80000012ff157210 */ /* 0x000fc60007f1e0ff */
[----:B------:R-:W-:Y:S02]  /*0cd0*/  IMAD R19, R17, UR4, R19 ;  /* 0x0000000411137c24 */ /* 0x000fe4000f8e0213 */
[----:B------:R-:W-:-:S04]  /*0ce0*/  IMAD.HI.U32 R18, R16, R21, RZ ;  /* 0x0000001510127227 */ /* 0x000fc800078e00ff */
[----:B------:R-:W-:Y:S01]  /*0cf0*/  IMAD.X R23, RZ, RZ, ~R19, P0 ;  /* 0x000000ffff177224 */ /* 0x000fe200000e0e13 */
[----:B------:R-:W-:-:S03]  /*0d00*/  MOV R19, R16 ;  /* 0x0000001000137202 */ /* 0x000fc60000000f00 */
[-C--:B------:R-:W-:Y:S02]  /*0d10*/  IMAD R25, R17, R23.reuse, RZ ;  /* 0x0000001711197224 */ /* 0x080fe400078e02ff */
[----:B------:R-:W-:-:S04]  /*0d20*/  IMAD.WIDE.U32 R18, P0, R16, R23, R18 ;  /* 0x0000001710127225 */ /* 0x000fc80007800012 */
[----:B------:R-:W-:-:S04]  /*0d30*/  IMAD.HI.U32 R16, R17, R23, RZ ;  /* 0x0000001711107227 */ /* 0x000fc800078e00ff */
[----:B------:R-:W-:-:S04]  /*0d40*/  IMAD.HI.U32 R18, P1, R17, R21, R18 ;  /* 0x0000001511127227 */ /* 0x000fc80007820012 */
[----:B------:R-:W-:Y:S01]  /*0d50*/  IMAD.X R16, R16, 0x1, R17, P0 ;  /* 0x0000000110107824 */ /* 0x000fe200000e0611 */
[----:B------:R-:W-:-:S04]  /*0d60*/  IADD3 R19, P2, PT, R25, R18, RZ ;  /* 0x0000001219137210 */ /* 0x000fc80007f5e0ff */
[----:B------:R-:W-:Y:S01]  /*0d70*/  IADD3.X R16, PT, PT, RZ, RZ, R16, P2, P1 ;  /* 0x000000ffff107210 */ /* 0x000fe200017e2410 */
[----:B------:R-:W-:-:S04]  /*0d80*/  IMAD.WIDE.U32 R20, R19, UR4, RZ ;  /* 0x0000000413147c25 */ /* 0x000fc8000f8e00ff */
[----:B------:R-:W-:Y:S01]  /*0d90*/  IMAD R17, R19, UR5, R21 ;  /* 0x0000000513117c24 */ /* 0x000fe2000f8e0215 */
[----:B------:R-:W-:-:S03]  /*0da0*/  IADD3 R21, P0, PT, RZ, -R20, RZ ;  /* 0x80000014ff157210 */ /* 0x000fc60007f1e0ff */
[----:B------:R-:W-:Y:S02]  /*0db0*/  IMAD R17, R16, UR4, R17 ;  /* 0x0000000410117c24 */ /* 0x000fe4000f8e0211 */
[----:B------:R-:W-:-:S04]  /*0dc0*/  IMAD.HI.U32 R18, R19, R21, RZ ;  /* 0x0000001513127227 */ /* 0x000fc800078e00ff */
[----:B------:R-:W-:-:S04]  /*0dd0*/  IMAD.X R17, RZ, RZ, ~R17, P0 ;  /* 0x000000ffff117224 */ /* 0x000fc800000e0e11 */
[----:B------:R-:W-:-:S04]  /*0de0*/  IMAD.WIDE.U32 R18, P0, R19, R17, R18 ;  /* 0x0000001113127225 */ /* 0x000fc80007800012 */
[C---:B------:R-:W-:Y:S02]  /*0df0*/  IMAD R20, R16.reuse, R17, RZ ;  /* 0x0000001110147224 */ /* 0x040fe400078e02ff */
[----:B------:R-:W-:-:S04]  /*0e00*/  IMAD.HI.U32 R19, P1, R16, R21, R18 ;  /* 0x0000001510137227 */ /* 0x000fc80007820012 */
[----:B------:R-:W-:Y:S01]  /*0e10*/  IMAD.HI.U32 R17, R16, R17, RZ ;  /* 0x0000001110117227 */ /* 0x000fe200078e00ff */
[----:B------:R-:W-:-:S03]  /*0e20*/  IADD3 R19, P2, PT, R20, R19, RZ ;  /* 0x0000001314137210 */ /* 0x000fc60007f5e0ff */
[----:B------:R-:W-:Y:S02]  /*0e30*/  IMAD.X R17, R17, 0x1, R16, P0 ;  /* 0x0000000111117824 */ /* 0x000fe400000e0610 */
[----:B------:R-:W-:-:S03]  /*0e40*/  IMAD.HI.U32 R16, R19, R0, RZ ;  /* 0x0000000013107227 */ /* 0x000fc600078e00ff */
[----:B------:R-:W-:Y:S01]  /*0e50*/  IADD3.X R18, PT, PT, RZ, RZ, R17, P2, P1 ;  /* 0x000000ffff127210 */ /* 0x000fe200017e2411 */
[----:B------:R-:W-:-:S03]  /*0e60*/  HFMA2 R17, -RZ, RZ, 0, 0 ;  /* 0x00000000ff117431 */ /* 0x000fc600000001ff */
[----:B------:R-:W-:-:S04]  /*0e70*/  IMAD.WIDE.U32 R16, R19, R15, R16 ;  /* 0x0000000f13107225 */ /* 0x000fc800078e0010 */
[C---:B------:R-:W-:Y:S02]  /*0e80*/  IMAD R19, R18.reuse, R15, RZ ;  /* 0x0000000f12137224 */ /* 0x040fe400078e02ff */
[----:B------:R-:W-:-:S04]  /*0e90*/  IMAD.HI.U32 R16, P0, R18, R0, R16 ;  /* 0x0000000012107227 */ /* 0x000fc80007800010 */
[----:B------:R-:W-:Y:S01]  /*0ea0*/  IMAD.HI.U32 R18, R18, R15, RZ ;  /* 0x0000000f12127227 */ /* 0x000fe200078e00ff */
[----:B------:R-:W-:-:S03]  /*0eb0*/  IADD3 R19, P1, PT, R19, R16, RZ ;  /* 0x0000001013137210 */ /* 0x000fc60007f3e0ff */
[----:B------:R-:W-:Y:S02]  /*0ec0*/  IMAD.X R18, RZ, RZ, R18, P0 ;  /* 0x000000ffff127224 */ /* 0x000fe400000e0612 */
[----:B------:R-:W-:-:S04]  /*0ed0*/  IMAD.WIDE.U32 R16, R19, UR4, RZ ;  /* 0x0000000413107c25 */ /* 0x000fc8000f8e00ff */
[----:B------:R-:W-:Y:S01]  /*0ee0*/  IMAD.X R18, RZ, RZ, R18, P1 ;  /* 0x000000ffff127224 */ /* 0x000fe200008e0612 */
[----:B------:R-:W-:Y:S01]  /*0ef0*/  IADD3 R0, P1, PT, -R16, R0, RZ ;  /* 0x0000000010007210 */ /* 0x000fe20007f3e1ff */
[----:B------:R-:W-:-:S03]  /*0f00*/  IMAD R19, R19, UR5, R17 ;  /* 0x0000000513137c24 */ /* 0x000fc6000f8e0211 */
[----:B------:R-:W-:Y:S01]  /*0f10*/  ISETP.GE.U32.AND P0, PT, R0, UR4, PT ;  /* 0x0000000400007c0c */ /* 0x000fe2000bf06070 */
[----:B------:R-:W-:-:S05]  /*0f20*/  IMAD R18, R18, UR4, R19 ;  /* 0x0000000412127c24 */ /* 0x000fca000f8e0213 */
[----:B------:R-:W-:Y:S02]  /*0f30*/  IADD3.X R17, PT, PT, ~R18, R15, RZ, P1, !PT ;  /* 0x0000000f12117210 */ /* 0x000fe40000ffe5ff */
[----:B------:R-:W-:Y:S02]  /*0f40*/  IADD3 R15, P1, PT, R0, -UR4, RZ ;  /* 0x80000004000f7c10 */ /* 0x000fe4000ff3e0ff */
[C---:B------:R-:W-:Y:S02]  /*0f50*/  ISETP.GE.U32.AND.EX P0, PT, R17.reuse, UR5, PT, P0 ;  /* 0x0000000511007c0c */ /* 0x040fe4000bf06100 */
[----:B------:R-:W-:Y:S02]  /*0f60*/  IADD3.X R16, PT, PT, R17, ~UR5, RZ, P1, !PT ;  /* 0x8000000511107c10 */ /* 0x000fe40008ffe4ff */
[----:B------:R-:W-:Y:S02]  /*0f70*/  SEL R15, R15, R0, P0 ;  /* 0x000000000f0f7207 */ /* 0x000fe40000000000 */
[----:B------:R-:W-:-:S02]  /*0f80*/  SEL R16, R16, R17, P0 ;  /* 0x0000001110107207 */ /* 0x000fc40000000000 */
[C---:B------:R-:W-:Y:S02]  /*0f90*/  ISETP.GE.U32.AND P0, PT, R15.reuse, UR4, PT ;  /* 0x000000040f007c0c */ /* 0x040fe4000bf06070 */
[----:B------:R-:W-:Y:S02]  /*0fa0*/  IADD3 R0, P2, PT, R15, -UR4, RZ ;  /* 0x800000040f007c10 */ /* 0x000fe4000ff5e0ff */
[C---:B------:R-:W-:Y:S02]  /*0fb0*/  ISETP.GE.U32.AND.EX P0, PT, R16.reuse, UR5, PT, P0 ;  /* 0x0000000510007c0c */ /* 0x040fe4000bf06100 */
[----:B------:R-:W-:Y:S02]  /*0fc0*/  ISETP.NE.U32.AND P1, PT, RZ, UR4, PT ;  /* 0x00000004ff007c0c */ /* 0x000fe4000bf25070 */
[----:B------:R-:W-:Y:S02]  /*0fd0*/  IADD3.X R17, PT, PT, R16, ~UR5, RZ, P2, !PT ;  /* 0x8000000510117c10 */ /* 0x000fe400097fe4ff */
[----:B------:R-:W-:Y:S01]  /*0fe0*/  SEL R0, R0, R15, P0 ;  /* 0x0000000f00007207 */ /* 0x000fe20000000000 */
[----:B------:R-:W-:Y:S01]  /*0ff0*/  IMAD.MOV.U32 R15, RZ, RZ, 0x0 ;  /* 0x00000000ff0f7424 */ /* 0x000fe200078e00ff */
[----:B------:R-:W-:-:S02]  /*1000*/  ISETP.NE.AND.EX P1, PT, RZ, UR5, PT, P1 ;  /* 0x00000005ff007c0c */ /* 0x000fc4000bf25310 */
[----:B------:R-:W-:Y:S02]  /*1010*/  SEL R17, R17, R16, P0 ;  /* 0x0000001011117207 */ /* 0x000fe40000000000 */
[----:B------:R-:W-:Y:S02]  /*1020*/  SEL R0, R0, 0xffffffff, P1 ;  /* 0xffffffff00007807 */ /* 0x000fe40000800000 */
[----:B------:R-:W-:Y:S01]  /*1030*/  SEL R17, R17, 0xffffffff, P1 ;  /* 0xffffffff11117807 */ /* 0x000fe20000800000 */
[----:B------:R-:W-:Y:S06]  /*1040*/  RET.REL.NODEC R14 `(_Z13pollardKernelyPyS_S_S_S_) ;  /* 0xffffffec0eec7950 */ /* 0x000fec0003c3ffff */
.L_x_17:
[----:B------:R-:W-:-:S00]  /*1050*/  BRA `(.L_x_17) ;  /* 0xfffffffc00fc7947 */ /* 0x000fc0000383ffff */
[----:B------:R-:W-:-:S00]  /*1060*/  NOP ;  /* 0x0000000000007918 */ /* 0x000fc00000000000 */
        /* <DEDUP_REMOVED lines=9> */
.L_x_25:


//--------------------- .text._Z9clearParaPyS_y   --------------------------
	.section	.text._Z9clearParaPyS_y,"ax",@progbits
	.align	128
        .global         _Z9clearParaPyS_y
        .type           _Z9clearParaPyS_y,@function
        .size           _Z9clearParaPyS_y,(.L_x_26 - _Z9clearParaPyS_y)
        .other          _Z9clearParaPyS_y,@"STO_CUDA_ENTRY STV_DEFAULT"
_Z9clearParaPyS_y:
.text._Z9clearParaPyS_y:
[----:B------:R-:W-:Y:S01]  /*0000*/  LDC R1, c[0x0][0x37c] ;  /* 0x0000df00ff017b82 */ /* 0x000fe20000000800 */
[----:B------:R-:W0:Y:S07]  /*0010*/  S2R R5, SR_TID.X ;  /* 0x0000000000057919 */ /* 0x000e2e0000002100 */
[----:B------:R-:W0:Y:S01]  /*0020*/  S2UR UR4, SR_CTAID.X ;  /* 0x00000000000479c3 */ /* 0x000e220000002500 */
[----:B------:R-:W1:Y:S07]  /*0030*/  LDCU.64 UR6, c[0x0][0x358] ;  /* 0x00006b00ff0677ac */ /* 0x000e6e0008000a00 */
[----:B------:R-:W0:Y:S08]  /*0040*/  LDC R4, c[0x0][0x360] ;  /* 0x0000d800ff047b82 */ /* 0x000e300000000800 */
[----:B------:R-:W2:Y:S01]  /*0050*/  LDC.64 R2, c[0x0][0x380] ;  /* 0x0000e000ff027b82 */ /* 0x000ea20000000a00 */
[----:B0-----:R-:W-:Y:S01]  /*0060*/  IMAD R4, R4, UR4, R5 ;  /* 0x0000000404047c24 */ /* 0x001fe2000f8e0205 */
[----:B------:R-:W0:Y:S03]  /*0070*/  LDCU.64 UR4, c[0x0][0x390] ;  /* 0x00007200ff0477ac */ /* 0x000e260008000a00 */
[----:B--2---:R-:W-:-:S05]  /*0080*/  IMAD.WIDE R2, R4, 0x8, R2 ;  /* 0x0000000804027825 */ /* 0x004fca00078e0202 */
[----:B-1----:R-:W2:Y:S01]  /*0090*/  LDG.E.64 R8, desc[UR6][R2.64] ;  /* 0x0000000602087981 */ /* 0x002ea2000c1e1b00 */
[----:B------:R-:W-:Y:S01]  /*00a0*/  BSSY.RECONVERGENT B0, `(.L_x_18) ;  /* 0x0000021000007945 */ /* 0x000fe20003800200 */
[----:B0-----:R-:W-:-:S04]  /*00b0*/  UIADD3 UR4, UP0, UPT, UR4, -0x1, URZ ;  /* 0xffffffff04047890 */ /* 0x001fc8000ff1e0ff */
[----:B------:R-:W-:-:S06]  /*00c0*/  UIADD3.X UR5, UPT, UPT, UR5, -0x1, URZ, UP0, !UPT ;  /* 0xffffffff05057890 */ /* 0x000fcc00087fe4ff */
[----:B--2---:R-:W-:-:S04]  /*00d0*/  LOP3.LUT R0, R9, UR5, RZ, 0xfc, !PT ;  /* 0x0000000509007c12 */ /* 0x004fc8000f8efcff */
[----:B------:R-:W-:-:S13]  /*00e0*/  ISETP.NE.U32.AND P0, PT, R0, RZ, PT ;  /* 0x000000ff0000720c */ /* 0x000fda0003f05070 */
[----:B------:R-:W-:Y:S05]  /*00f0*/  @P0 BRA `(.L_x_19) ;  /* 0x0000000000500947 */ /* 0x000fea0003800000 */
[----:B------:R-:W0:Y:S01]  /*0100*/  I2F.U32.RP R0, UR4 ;  /* 0x0000000400007d06 */ /* 0x000e220008209000 */
[----:B------:R-:W-:-:S07]  /*0110*/  ISETP.NE.U32.AND P1, PT, RZ, UR4, PT ;  /* 0x00000004ff007c0c */ /* 0x000fce000bf25070 */
[----:B0-----:R-:W0:Y:S02]  /*0120*/  MUFU.RCP R0, R0 ;  /* 0x0000000000007308 */ /* 0x001e240000001000 */
[----:B0-----:R-:W-:-:S06]  /*0130*/  VIADD R6, R0, 0xffffffe ;  /* 0x0ffffffe00067836 */ /* 0x001fcc0000000000 */
[----:B------:R0:W1:Y:S02]  /*0140*/  F2I.FTZ.U32.TRUNC.NTZ R7, R6 ;  /* 0x0000000600077305 */ /* 0x000064000021f000 */
[----:B0-----:R-:W-:Y:S02]  /*0150*/  HFMA2 R6, -RZ, RZ, 0, 0 ;  /* 0x00000000ff067431 */ /* 0x001fe400000001ff */
        /* <DEDUP_REMOVED lines=11> */
[----:B------:R-:W-:-:S04]  /*0210*/  @!P1 LOP3.LUT R8, RZ, UR4, RZ, 0x33, !PT ;  /* 0x00000004ff089c12 */ /* 0x000fc8000f8e33ff */
[----:B------:R-:W-:Y:S01]  /*0220*/  MOV R6, R8 ;  /* 0x0000000800067202 */ /* 0x000fe20000000f00 */
[----:B------:R-:W-:Y:S06]  /*0230*/  BRA `(.L_x_20) ;  /* 0x00000000001c7947 */ /* 0x000fec0003800000 */
.L_x_19:
[----:B------:R-:W-:Y:S01]  /*0240*/  MOV R0, R8 ;  /* 0x0000000800007202 */ /* 0x000fe20000000f00 */
[----:B------:R-:W-:Y:S01]  /*0250*/  IMAD.U32 R8, RZ, RZ, UR4 ;  /* 0x00000004ff087e24 */ /* 0x000fe2000f8e00ff */
[----:B------:R-:W-:Y:S02]  /*0260*/  MOV R7, UR5 ;  /* 0x0000000500077c02 */ /* 0x000fe40008000f00 */
[----:B------:R-:W-:-:S07]  /*0270*/  MOV R6, 0x290 ;  /* 0x0000029000067802 */ /* 0x000fce0000000f00 */
[----:B------:R-:W-:Y:S05]  /*0280*/  CALL.REL.NOINC `($__internal_1_$__cuda_sm20_rem_u64) ;  /* 0x0000000000b07944 */ /* 0x000fea0003c00000 */
[----:B------:R-:W-:Y:S01]  /*0290*/  IMAD.MOV.U32 R6, RZ, RZ, R0 ;  /* 0x000000ffff067224 */ /* 0x000fe200078e0000 */
[----:B------:R-:W-:-:S07]  /*02a0*/  MOV R7, R9 ;  /* 0x0000000900077202 */ /* 0x000fce0000000f00 */
.L_x_20:
[----:B------:R-:W-:Y:S05]  /*02b0*/  BSYNC.RECONVERGENT B0 ;  /* 0x0000000000007941 */ /* 0x000fea0003800200 */
.L_x_18:
[----:B------:R-:W0:Y:S01]  /*02c0*/  LDC.64 R8, c[0x0][0x388] ;  /* 0x0000e200ff087b82 */ /* 0x000e220000000a00 */
[----:B------:R-:W-:-:S05]  /*02d0*/  IADD3 R6, P0, PT, R6, 0x1, RZ ;  /* 0x0000000106067810 */ /* 0x000fca0007f1e0ff */
[----:B------:R-:W-:-:S05]  /*02e0*/  IMAD.X R7, RZ, RZ, R7, P0 ;  /* 0x000000ffff077224 */ /* 0x000fca00000e0607 */
[----:B------:R1:W-:Y:S01]  /*02f0*/  STG.E.64 desc[UR6][R2.64], R6 ;  /* 0x0000000602007986 */ /* 0x0003e2000c101b06 */
[----:B0-----:R-:W-:-:S05]  /*0300*/  IMAD.WIDE R4, R4, 0x8, R8 ;  /* 0x0000000804047825 */ /* 0x001fca00078e0208 */
[----:B------:R-:W2:Y:S01]  /*0310*/  LDG.E.64 R8, desc[UR6][R4.64] ;  /* 0x0000000604087981 */ /* 0x000ea2000c1e1b00 */
[----:B------:R-:W-:Y:S01]  /*0320*/  BSSY.RECONVERGENT B0, `(.L_x_21) ;  /* 0x000001e000007945 */ /* 0x000fe20003800200 */
[----:B--2---:R-:W-:-:S04]  /*0330*/  LOP3.LUT R0, R9, UR5, RZ, 0xfc, !PT ;  /* 0x0000000509007c12 */ /* 0x004fc8000f8efcff */
[----:B------:R-:W-:-:S13]  /*0340*/  ISETP.NE.U32.AND P0, PT, R0, RZ, PT ;  /* 0x000000ff0000720c */ /* 0x000fda0003f05070 */
[----:B-1----:R-:W-:Y:S05]  /*0350*/  @P0 BRA `(.L_x_22) ;  /* 0x00000000004c0947 */ /* 0x002fea0003800000 */
[----:B------:R-:W0:Y:S01]  /*0360*/  I2F.U32.RP R6, UR4 ;  /* 0x0000000400067d06 */ /* 0x000e220008209000 */
[----:B------:R-:W-:Y:S01]  /*0370*/  HFMA2 R2, -RZ, RZ, 0, 0 ;  /* 0x00000000ff027431 */ /* 0x000fe200000001ff */
[----:B------:R-:W-:-:S06]  /*0380*/  ISETP.NE.U32.AND P1, PT, RZ, UR4, PT ;  /* 0x00000004ff007c0c */ /* 0x000fcc000bf25070 */
[----:B0-----:R-:W0:Y:S02]  /*0390*/  MUFU.RCP R6, R6 ;  /* 0x0000000600067308 */ /* 0x001e240000001000 */
[----:B0-----:R-:W-:-:S06]  /*03a0*/  IADD3 R7, PT, PT, R6, 0xffffffe, RZ ;  /* 0x0ffffffe06077810 */ /* 0x001fcc0007ffe0ff */
[----:B------:R-:W0:Y:S02]  /*03b0*/  F2I.FTZ.U32.TRUNC.NTZ R3, R7 ;  /* 0x0000000700037305 */ /* 0x000e24000021f000 */
[----:B0-----:R-:W-:-:S04]  /*03c0*/  IMAD.MOV R9, RZ, RZ, -R3 ;  /* 0x000000ffff097224 */ /* 0x001fc800078e0a03 */
[----:B------:R-:W-:-:S04]  /*03d0*/  IMAD R9, R9, UR4, RZ ;  /* 0x0000000409097c24 */ /* 0x000fc8000f8e02ff */
[----:B------:R-:W-:-:S06]  /*03e0*/  IMAD.HI.U32 R9, R3, R9, R2 ;  /* 0x0000000903097227 */ /* 0x000fcc00078e0002 */
[----:B------:R-:W-:-:S04]  /*03f0*/  IMAD.HI.U32 R0, R9, R8, RZ ;  /* 0x0000000809007227 */ /* 0x000fc800078e00ff */
[----:B------:R-:W-:-:S04]  /*0400*/  IMAD.MOV R3, RZ, RZ, -R0 ;  /* 0x000000ffff037224 */ /* 0x000fc800078e0a00 */
[----:B------:R-:W-:Y:S01]  /*0410*/  IMAD R2, R3, UR4, R8 ;  /* 0x0000000403027c24 */ /* 0x000fe2000f8e0208 */
[----:B------:R-:W-:-:S04]  /*0420*/  MOV R3, RZ ;  /* 0x000000ff00037202 */ /* 0x000fc80000000f00 */
[----:B------:R-:W-:-:S13]  /*0430*/  ISETP.GE.U32.AND P0, PT, R2, UR4, PT ;  /* 0x0000000402007c0c */ /* 0x000fda000bf06070 */
[----:B------:R-:W-:-:S04]  /*0440*/  @P0 IADD3 R2, PT, PT, R2, -UR4, RZ ;  /* 0x8000000402020c10 */ /* 0x000fc8000fffe0ff */
[----:B------:R-:W-:-:S13]  /*0450*/  ISETP.GE.U32.AND P0, PT, R2, UR4, PT ;  /* 0x0000000402007c0c */ /* 0x000fda000bf06070 */
[----:B------:R-:W-:Y:S01]  /*0460*/  @P0 VIADD R2, R2, -UR4 ;  /* 0x8000000402020c36 */ /* 0x000fe20008000000 */
[----:B------:R-:W-:Y:S01]  /*0470*/  @!P1 LOP3.LUT R2, RZ, UR4, RZ, 0x33, !PT ;  /* 0x00000004ff029c12 */ /* 0x000fe2000f8e33ff */
[----:B------:R-:W-:Y:S06]  /*0480*/  BRA `(.L_x_23) ;  /* 0x00000000001c7947 */ /* 0x000fec0003800000 */
.L_x_22:
[----:B------:R-:W-:Y:S01]  /*0490*/  IMAD.MOV.U32 R0, RZ, RZ, R8 ;  /* 0x000000ffff007224 */ /* 0x000fe200078e0008 */
[----:B------:R-:W-:Y:S01]  /*04a0*/  MOV R8, UR4 ;  /* 0x0000000400087c02 */ /* 0x000fe20008000f00 */
[----:B------:R-:W-:Y:S01]  /*04b0*/  IMAD.U32 R7, RZ, RZ, UR5 ;  /* 0x00000005ff077e24 */ /* 0x000fe2000f8e00ff */
[----:B------:R-:W-:-:S07]  /*04c0*/  MOV R6, 0x4e0 ;  /* 0x000004e000067802 */ /* 0x000fce0000000f00 */
[----:B------:R-:W-:Y:S05]  /*04d0*/  CALL.REL.NOINC `($__internal_1_$__cuda_sm20_rem_u64) ;  /* 0x00000000001c7944 */ /* 0x000fea0003c00000 */
[----:B------:R-:W-:Y:S01]  /*04e0*/  MOV R2, R0 ;  /* 0x0000000000027202 */ /* 0x000fe20000000f00 */
[----:B------:R-:W-:-:S07]  /*04f0*/  IMAD.MOV.U32 R3, RZ, RZ, R9 ;  /* 0x000000ffff037224 */ /* 0x000fce00078e0009 */
.L_x_23:
[----:B------:R-:W-:Y:S05]  /*0500*/  BSYNC.RECONVERGENT B0 ;  /* 0x0000000000007941 */ /* 0x000fea0003800200 */
.L_x_21:
[----:B------:R-:W-:-:S04]  /*0510*/  IADD3 R2, P0, PT, R2, 0x1, RZ ;  /* 0x0000000102027810 */ /* 0x000fc80007f1e0ff */
[----:B------:R-:W-:-:S05]  /*0520*/  IADD3.X R3, PT, PT, RZ, R3, RZ, P0, !PT ;  /* 0x00000003ff037210 */ /* 0x000fca00007fe4ff */
[----:B------:R-:W-:Y:S01]  /*0530*/  STG.E.64 desc[UR6][R4.64], R2 ;  /* 0x0000000204007986 */ /* 0x000fe2000c101b06 */
[----:B------:R-:W-:Y:S05]  /*0540*/  EXIT ;  /* 0x000000000000794d */ /* 0x000fea0003800000 */
        .weak           $__internal_1_$__cuda_sm20_rem_u64
        .type           $__internal_1_$__cuda_sm20_rem_u64,@function
        .size           $__internal_1_$__cuda_sm20_rem_u64,(.L_x_26 - $__internal_1_$__cuda_sm20_rem_u64)
$__internal_1_$__cuda_sm20_rem_u64:
[----:B------:R-:W-:Y:S01]  /*0550*/  IMAD.MOV.U32 R14, RZ, RZ, R8 ;  /* 0x000000ffff0e7224 */ /* 0x000fe200078e0008 */
[----:B------:R-:W-:-:S05]  /*0560*/  MOV R15, R7 ;  /* 0x00000007000f7202 */ /* 0x000fca0000000f00 */
[----:B------:R-:W0:Y:S08]  /*0570*/  I2F.U64.RP R14, R14 ;  /* 0x0000000e000e7312 */ /* 0x000e300000309000 */
[----:B0-----:R-:W0:Y:S02]  /*0580*/  MUFU.RCP R10, R14 ;  /* 0x0000000e000a7308 */ /* 0x001e240000001000 */
[----:B0-----:R-:W-:-:S06]  /*0590*/  VIADD R10, R10, 0x1ffffffe ;  /* 0x1ffffffe0a0a7836 */ /* 0x001fcc0000000000 */
[----:B------:R-:W0:Y:S02]  /*05a0*/  F2I.U64.TRUNC R10, R10 ;  /* 0x0000000a000a7311 */ /* 0x000e24000020d800 */
[----:B0-----:R-:W-:-:S04]  /*05b0*/  IMAD.WIDE.U32 R12, R10, R8, RZ ;  /* 0x000000080a0c7225 */ /* 0x001fc800078e00ff */
[----:B------:R-:W-:Y:S01]  /*05c0*/  IMAD R13, R10, R7, R13 ;  /* 0x000000070a0d7224 */ /* 0x000fe200078e020d */
[----:B------:R-:W-:-:S03]  /*05d0*/  IADD3 R17, P0, PT, RZ, -R12, RZ ;  /* 0x8000000cff117210 */ /* 0x000fc60007f1e0ff */
[----:B------:R-:W-:Y:S02]  /*05e0*/  IMAD R13, R11, R8, R13 ;  /* 0x000000080b0d7224 */ /* 0x000fe400078e020d */
[----:B------:R-:W-:-:S03]  /*05f0*/  IMAD.HI.U32 R12, R10, R17, RZ ;  /* 0x000000110a0c7227 */ /* 0x000fc600078e00ff */
[----:B------:R-:W-:Y:S01]  /*0600*/  IADD3.X R19, PT, PT, RZ, ~R13, RZ, P0, !PT ;  /* 0x8000000dff137210 */ /* 0x000fe200007fe4ff */
[----:B------:R-:W-:-:S04]  /*0610*/  IMAD.MOV.U32 R13, RZ, RZ, R10 ;  /* 0x000000ffff0d7224 */ /* 0x000fc800078e000a */
[----:B------:R-:W-:-:S04]  /*0620*/  IMAD.WIDE.U32 R12, P0, R10, R19, R12 ;  /* 0x000000130a0c7225 */ /* 0x000fc8000780000c */
[C---:B------:R-:W-:Y:S02]  /*0630*/  IMAD R15, R11.reuse, R19, RZ ;  /* 0x000000130b0f7224 */ /* 0x040fe400078e02ff */
[----:B------:R-:W-:-:S04]  /*0640*/  IMAD.HI.U32 R12, P1, R11, R17, R12 ;  /* 0x000000110b0c7227 */ /* 0x000fc8000782000c */
[----:B------:R-:W-:Y:S01]  /*0650*/  IMAD.HI.U32 R19, R11, R19, RZ ;  /* 0x000000130b137227 */ /* 0x000fe200078e00ff */
[----:B------:R-:W-:-:S04]  /*0660*/  IADD3 R13, P2, PT, R15, R12, RZ ;  /* 0x0000000c0f0d7210 */ /* 0x000fc80007f5e0ff */
[----:B------:R-:W-:Y:S01]  /*0670*/  IADD3.X R12, PT, PT, R19, R11, RZ, P0, !PT ;  /* 0x0000000b130c7210 */ /* 0x000fe200007fe4ff */
[----:B------:R-:W-:-:S03]  /*0680*/  IMAD.WIDE.U32 R10, R13, R8, RZ ;  /* 0x000000080d0a7225 */ /* 0x000fc600078e00ff */
[----:B------:R-:W-:Y:S01]  /*0690*/  IADD3.X R15, PT, PT, RZ, RZ, R12, P2, P1 ;  /* 0x000000ffff0f7210 */ /* 0x000fe200017e240c */
[----:B------:R-:W-:Y:S01]  /*06a0*/  IMAD R11, R13, R7, R11 ;  /* 0x000000070d0b7224 */ /* 0x000fe200078e020b */
[----:B------:R-:W-:-:S03]  /*06b0*/  IADD3 R17, P0, PT, RZ, -R10, RZ ;  /* 0x8000000aff117210 */ /* 0x000fc60007f1e0ff */
[----:B------:R-:W-:Y:S02]  /*06c0*/  IMAD R11, R15, R8, R11 ;  /* 0x000000080f0b7224 */ /* 0x000fe400078e020b */
[----:B------:R-:W-:-:S04]  /*06d0*/  IMAD.HI.U32 R12, R13, R17, RZ ;  /* 0x000000110d0c7227 */ /* 0x000fc800078e00ff */
[----:B------:R-:W-:Y:S02]  /*06e0*/  IMAD.X R10, RZ, RZ, ~R11, P0 ;  /* 0x000000ffff0a7224 */ /* 0x000fe400000e0e0b */
[----:B------:R-:W-:Y:S02]  /*06f0*/  IMAD.MOV.U32 R11, RZ, RZ, RZ ;  /* 0x000000ffff0b7224 */ /* 0x000fe400078e00ff */
[----:B------:R-:W-:-:S04]  /*0700*/  IMAD.WIDE.U32 R12, P0, R13, R10, R12 ;  /* 0x0000000a0d0c7225 */ /* 0x000fc8000780000c */
[C---:B------:R-:W-:Y:S02]  /*0710*/  IMAD R14, R15.reuse, R10, RZ ;  /* 0x0000000a0f0e7224 */ /* 0x040fe400078e02ff */
[----:B------:R-:W-:-:S04]  /*0720*/  IMAD.HI.U32 R13, P1, R15, R17, R12 ;  /* 0x000000110f0d7227 */ /* 0x000fc8000782000c */
[----:B------:R-:W-:Y:S01]  /*0730*/  IMAD.HI.U32 R10, R15, R10, RZ ;  /* 0x0000000a0f0a7227 */ /* 0x000fe200078e00ff */
[----:B------:R-:W-:-:S04]  /*0740*/  IADD3 R13, P2, PT, R14, R13, RZ ;  /* 0x0000000d0e0d7210 */ /* 0x000fc80007f5e0ff */
[----:B------:R-:W-:Y:S01]  /*0750*/  IADD3.X R15, PT, PT, R10, R15, RZ, P0, !PT ;  /* 0x0000000f0a0f7210 */ /* 0x000fe200007fe4ff */
[----:B------:R-:W-:-:S03]  /*0760*/  IMAD.HI.U32 R10, R13, R0, RZ ;  /* 0x000000000d0a7227 */ /* 0x000fc600078e00ff */
[----:B------:R-:W-:Y:S01]  /*0770*/  IADD3.X R15, PT, PT, RZ, RZ, R15, P2, P1 ;  /* 0x000000ffff0f7210 */ /* 0x000fe200017e240f */
[----:B------:R-:W-:-:S04]  /*0780*/  IMAD.WIDE.U32 R10, R13, R9, R10 ;  /* 0x000000090d0a7225 */ /* 0x000fc800078e000a */
[C---:B------:R-:W-:Y:S02]  /*0790*/  IMAD R13, R15.reuse, R9, RZ ;  /* 0x000000090f0d7224 */ /* 0x040fe400078e02ff */
[----:B------:R-:W-:-:S04]  /*07a0*/  IMAD.HI.U32 R10, P0, R15, R0, R10 ;  /* 0x000000000f0a7227 */ /* 0x000fc8000780000a */
[----:B------:R-:W-:Y:S01]  /*07b0*/  IMAD.HI.U32 R12, R15, R9, RZ ;  /* 0x000000090f0c7227 */ /* 0x000fe200078e00ff */
[----:B------:R-:W-:-:S04]  /*07c0*/  IADD3 R13, P1, PT, R13, R10, RZ ;  /* 0x0000000a0d0d7210 */ /* 0x000fc80007f3e0ff */
[----:B------:R-:W-:Y:S01]  /*07d0*/  IADD3.X R12, PT, PT, R12, RZ, RZ, P0, !PT ;  /* 0x000000ff0c0c7210 */ /* 0x000fe200007fe4ff */
[----:B------:R-:W-:-:S04]  /*07e0*/  IMAD.WIDE.U32 R10, R13, R8, RZ ;  /* 0x000000080d0a7225 */ /* 0x000fc800078e00ff */
[----:B------:R-:W-:Y:S01]  /*07f0*/  IMAD.X R15, RZ, RZ, R12, P1 ;  /* 0x000000ffff0f7224 */ /* 0x000fe200008e060c */
[----:B------:R-:W-:Y:S01]  /*0800*/  IADD3 R17, P1, PT, -R10, R0, RZ ;  /* 0x000000000a117210 */ /* 0x000fe20007f3e1ff */
[----:B------:R-:W-:-:S03]  /*0810*/  IMAD R13, R13, R7, R11 ;  /* 0x000000070d0d7224 */ /* 0x000fc600078e020b */
[-C--:B------:R-:W-:Y:S01]  /*0820*/  ISETP.GE.U32.AND P0, PT, R17, R8.reuse, PT ;  /* 0x000000081100720c */ /* 0x080fe20003f06070 */
[----:B------:R-:W-:-:S05]  /*0830*/  IMAD R0, R15, R8, R13 ;  /* 0x000000080f007224 */ /* 0x000fca00078e020d */
[----:B------:R-:W-:Y:S02]  /*0840*/  IADD3.X R0, PT, PT, ~R0, R9, RZ, P1, !PT ;  /* 0x0000000900007210 */ /* 0x000fe40000ffe5ff */
[----:B------:R-:W-:Y:S02]  /*0850*/  IADD3 R11, P1, PT, -R8, R17, RZ ;  /* 0x00000011080b7210 */ /* 0x000fe40007f3e1ff */
[----:B------:R-:W-:-:S03]  /*0860*/  ISETP.GE.U32.AND.EX P0, PT, R0, R7, PT, P0 ;  /* 0x000000070000720c */ /* 0x000fc60003f06100 */
[----:B------:R-:W-:Y:S01]  /*0870*/  IMAD.X R10, R0, 0x1, ~R7, P1 ;  /* 0x00000001000a7824 */ /* 0x000fe200008e0e07 */
[----:B------:R-:W-:Y:S02]  /*0880*/  SEL R11, R11, R17, P0 ;  /* 0x000000110b0b7207 */ /* 0x000fe40000000000 */
[----:B------:R-:W-:Y:S02]  /*0890*/  ISETP.NE.U32.AND P1, PT, R8, RZ, PT ;  /* 0x000000ff0800720c */ /* 0x000fe40003f25070 */
[----:B------:R-:W-:Y:S02]  /*08a0*/  SEL R10, R10, R0, P0 ;  /* 0x000000000a0a7207 */ /* 0x000fe40000000000 */
[----:B------:R-:W-:Y:S02]  /*08b0*/  ISETP.GE.U32.AND P0, PT, R11, R8, PT ;  /* 0x000000080b00720c */ /* 0x000fe40003f06070 */
[----:B------:R-:W-:Y:S02]  /*08c0*/  IADD3 R0, P2, PT, -R8, R11, RZ ;  /* 0x0000000b08007210 */ /* 0x000fe40007f5e1ff */
[----:B------:R-:W-:-:S02]  /*08d0*/  ISETP.GE.U32.AND.EX P0, PT, R10, R7, PT, P0 ;  /* 0x000000070a00720c */ /* 0x000fc40003f06100 */
[CC--:B------:R-:W-:Y:S02]  /*08e0*/  IADD3.X R9, PT, PT, ~R7.reuse, R10.reuse, RZ, P2, !PT ;  /* 0x0000000a07097210 */ /* 0x0c0fe400017fe5ff */
[----:B------:R-:W-:Y:S01]  /*08f0*/  ISETP.NE.AND.EX P1, PT, R7, RZ, PT, P1 ;  /* 0x000000ff0700720c */ /* 0x000fe20003f25310 */
[----:B------:R-:W-:Y:S01]  /*0900*/  IMAD.MOV.U32 R7, RZ, RZ, 0x0 ;  /* 0x00000000ff077424 */ /* 0x000fe200078e00ff */
[----:B------:R-:W-:Y:S02]  /*0910*/  SEL R0, R0, R11, P0 ;  /* 0x0000000b00007207 */ /* 0x000fe40000000000 */
[----:B------:R-:W-:Y:S02]  /*0920*/  SEL R9, R9, R10, P0 ;  /* 0x0000000a09097207 */ /* 0x000fe40000000000 */
[----:B------:R-:W-:Y:S02]  /*0930*/  SEL R0, R0, 0xffffffff, P1 ;  /* 0xffffffff00007807 */ /* 0x000fe40000800000 */
[----:B------:R-:W-:Y:S01]  /*0940*/  SEL R9, R9, 0xffffffff, P1 ;  /* 0xffffffff09097807 */ /* 0x000fe20000800000 */
[----:B------:R-:W-:Y:S06]  /*0950*/  RET.REL.NODEC R6 `(_Z9clearParaPyS_y) ;  /* 0xfffffff406a87950 */ /* 0x000fec0003c3ffff */
.L_x_24:
        /* <DEDUP_REMOVED lines=10> */
.L_x_26:


//--------------------- .nv.shared.reserved.0     --------------------------
	.section	.nv.shared.reserved.0,"aw",@nobits
	.weak		__nv_reservedSMEM_offset_0_alias
	.size		__nv_reservedSMEM_offset_0_alias, 0, 64
	.other		__nv_reservedSMEM_offset_0_alias,@"STO_CUDA_RESERVED_SHARED STV_DEFAULT"
__nv_reservedSMEM_offset_0_alias:
	.zero		0
	.zero		64


//--------------------- .nv.constant0._Z13pollardKernelyPyS_S_S_S_ --------------------------
	.section	.nv.constant0._Z13pollardKernelyPyS_S_S_S_,"a",@progbits
	.sectionflags	@""
	.align	4
.nv.constant0._Z13pollardKernelyPyS_S_S_S_:
	.zero		944


//--------------------- .nv.constant0._Z9clearParaPyS_y --------------------------
	.section	.nv.constant0._Z9clearParaPyS_y,"a",@progbits
	.sectionflags	@""
	.align	4
.nv.constant0._Z9clearParaPyS_y:
	.zero		920


//--------------------- SYMBOLS --------------------------

	.type		.nv.reservedSmem.offset0,@object
	.size		.nv.reservedSmem.offset0,0x4
